//
// Generated by NVIDIA NVVM Compiler
//
// Compiler Build ID: CL-36424714
// Cuda compilation tools, release 13.0, V13.0.88
// Based on NVVM 20.0.0
//

.version 9.0
.target sm_100
.address_size 64

	// .globl	_Z10dfs_kerneliP4NodePiS1_S0_
.extern .func __assertfail
(
	.param .b64 __assertfail_param_0,
	.param .b64 __assertfail_param_1,
	.param .b32 __assertfail_param_2,
	.param .b64 __assertfail_param_3,
	.param .b64 __assertfail_param_4
)
;
.const .align 4 .b8 md[1024];
.global .align 1 .b8 __unnamed_1[51] = {118, 111, 105, 100, 32, 100, 102, 115, 95, 107, 101, 114, 110, 101, 108, 40, 105, 110, 116, 44, 32, 78, 111, 100, 101, 32, 42, 44, 32, 105, 110, 116, 32, 42, 44, 32, 105, 110, 116, 32, 42, 44, 32, 78, 111, 100, 101, 32, 42, 41};
// _ZZ10dfs_kerneliP4NodePiS1_S0_E9shared_md has been demoted
// _ZZ10dfs_kerneliP4NodePiS1_S0_E5mutex has been demoted
// _ZZ10dfs_kerneliP4NodePiS1_S0_E5index has been demoted
.global .align 1 .b8 $str[24] = {99, 117, 114, 95, 110, 95, 105, 100, 120, 32, 60, 32, 83, 84, 65, 67, 75, 95, 76, 73, 77, 73, 84};
.global .align 1 .b8 $str$1[27] = {47, 116, 109, 112, 47, 115, 97, 115, 115, 95, 99, 117, 95, 49, 115, 52, 99, 119, 48, 102, 52, 47, 107, 46, 99, 117};
.global .align 1 .b8 $str$2[20] = {105, 110, 100, 101, 120, 32, 60, 32, 83, 84, 65, 67, 75, 95, 76, 73, 77, 73, 84};

.visible .entry _Z10dfs_kerneliP4NodePiS1_S0_(
	.param .u32 _Z10dfs_kerneliP4NodePiS1_S0__param_0,
	.param .u64 .ptr .align 1 _Z10dfs_kerneliP4NodePiS1_S0__param_1,
	.param .u64 .ptr .align 1 _Z10dfs_kerneliP4NodePiS1_S0__param_2,
	.param .u64 .ptr .align 1 _Z10dfs_kerneliP4NodePiS1_S0__param_3,
	.param .u64 .ptr .align 1 _Z10dfs_kerneliP4NodePiS1_S0__param_4
)
{
	.local .align 16 .b8 	__local_depot0[128];
	.reg .b64 	%SP;
	.reg .b64 	%SPL;
	.reg .pred 	%p<23>;
	.reg .b32 	%r<256>;
	.reg .b64 	%rd<62>;
	// demoted variable
	.shared .align 4 .b8 _ZZ10dfs_kerneliP4NodePiS1_S0_E9shared_md[1024];
	// demoted variable
	.shared .align 4 .u32 _ZZ10dfs_kerneliP4NodePiS1_S0_E5mutex;
	// demoted variable
	.shared .align 4 .u32 _ZZ10dfs_kerneliP4NodePiS1_S0_E5index;
	mov.u64 	%SPL, __local_depot0;
	ld.param.u32 	%r103, [_Z10dfs_kerneliP4NodePiS1_S0__param_0];
	ld.param.u64 	%rd7, [_Z10dfs_kerneliP4NodePiS1_S0__param_1];
	ld.param.u64 	%rd9, [_Z10dfs_kerneliP4NodePiS1_S0__param_2];
	ld.param.u64 	%rd10, [_Z10dfs_kerneliP4NodePiS1_S0__param_4];
	cvta.to.global.u64 	%rd1, %rd9;
	cvta.to.global.u64 	%rd2, %rd10;
	add.u64 	%rd3, %SPL, 16;
	add.u64 	%rd4, %SPL, 32;
	add.u64 	%rd5, %SPL, 48;
	mov.u32 	%r1, %tid.x;
	setp.gt.u32 	%p1, %r1, 255;
	@%p1 bra 	$L__BB0_7;
	mov.u32 	%r2, %ntid.x;
	add.s32 	%r104, %r1, %r2;
	max.u32 	%r105, %r104, 256;
	setp.lt.u32 	%p2, %r104, 256;
	selp.u32 	%r106, 1, 0, %p2;
	add.s32 	%r107, %r104, %r106;
	sub.s32 	%r108, %r105, %r107;
	div.u32 	%r109, %r108, %r2;
	add.s32 	%r3, %r109, %r106;
	and.b32  	%r110, %r3, 3;
	setp.eq.s32 	%p3, %r110, 3;
	mov.u32 	%r212, %r1;
	@%p3 bra 	$L__BB0_4;
	add.s32 	%r112, %r3, 1;
	and.b32  	%r4, %r112, 3;
	mov.b32 	%r211, 0;
	mov.u64 	%rd15, md;
	mov.u32 	%r212, %r1;
$L__BB0_3:
	.pragma "nounroll";
	mul.wide.u32 	%rd14, %r212, 4;
	add.s64 	%rd16, %rd15, %rd14;
	ld.const.u32 	%r113, [%rd16];
	shl.b32 	%r114, %r212, 2;
	mov.u32 	%r115, _ZZ10dfs_kerneliP4NodePiS1_S0_E9shared_md;
	add.s32 	%r116, %r115, %r114;
	st.shared.u32 	[%r116], %r113;
	add.s32 	%r212, %r212, %r2;
	add.s32 	%r211, %r211, 1;
	setp.ne.s32 	%p4, %r211, %r4;
	@%p4 bra 	$L__BB0_3;
$L__BB0_4:
	setp.lt.u32 	%p5, %r3, 3;
	@%p5 bra 	$L__BB0_7;
	mov.u64 	%rd18, md;
	mov.u32 	%r119, _ZZ10dfs_kerneliP4NodePiS1_S0_E9shared_md;
	shl.b32 	%r123, %r2, 2;
$L__BB0_6:
	mul.wide.u32 	%rd17, %r212, 4;
	add.s64 	%rd19, %rd18, %rd17;
	ld.const.u32 	%r117, [%rd19];
	shl.b32 	%r118, %r212, 2;
	add.s32 	%r120, %r119, %r118;
	st.shared.u32 	[%r120], %r117;
	add.s32 	%r121, %r212, %r2;
	mul.wide.u32 	%rd20, %r121, 4;
	add.s64 	%rd21, %rd18, %rd20;
	ld.const.u32 	%r122, [%rd21];
	add.s32 	%r124, %r120, %r123;
	st.shared.u32 	[%r124], %r122;
	add.s32 	%r125, %r121, %r2;
	mul.wide.u32 	%rd22, %r125, 4;
	add.s64 	%rd23, %rd18, %rd22;
	ld.const.u32 	%r126, [%rd23];
	add.s32 	%r127, %r124, %r123;
	st.shared.u32 	[%r127], %r126;
	add.s32 	%r128, %r125, %r2;
	mul.wide.u32 	%rd24, %r128, 4;
	add.s64 	%rd25, %rd18, %rd24;
	ld.const.u32 	%r129, [%rd25];
	add.s32 	%r130, %r127, %r123;
	st.shared.u32 	[%r130], %r129;
	add.s32 	%r212, %r128, %r2;
	setp.lt.u32 	%p6, %r212, 256;
	@%p6 bra 	$L__BB0_6;
$L__BB0_7:
	add.u64 	%rd27, %SPL, 0;
	mov.b32 	%r234, 0;
	st.shared.u32 	[_ZZ10dfs_kerneliP4NodePiS1_S0_E5mutex], %r234;
	bar.sync 	0;
	st.shared.u32 	[_ZZ10dfs_kerneliP4NodePiS1_S0_E5index], %r234;
	mov.u32 	%r12, %ctaid.x;
	mul.lo.s32 	%r13, %r12, 768;
	mul.wide.u32 	%rd28, %r13, 80;
	add.s64 	%rd29, %rd2, %rd28;
	cvta.to.global.u64 	%rd30, %rd7;
	mul.wide.u32 	%rd31, %r12, 80;
	add.s64 	%rd32, %rd30, %rd31;
	ld.global.u32 	%r133, [%rd32];
	ld.global.u32 	%r134, [%rd32+4];
	ld.global.u32 	%r135, [%rd32+8];
	ld.global.u32 	%r136, [%rd32+12];
	ld.global.u32 	%r137, [%rd32+16];
	ld.global.u32 	%r138, [%rd32+20];
	ld.global.u32 	%r139, [%rd32+24];
	ld.global.u32 	%r140, [%rd32+28];
	ld.global.u32 	%r141, [%rd32+32];
	ld.global.u32 	%r142, [%rd32+36];
	ld.global.u32 	%r143, [%rd32+40];
	ld.global.u32 	%r144, [%rd32+44];
	ld.global.u32 	%r145, [%rd32+48];
	ld.global.u32 	%r146, [%rd32+52];
	ld.global.u32 	%r147, [%rd32+56];
	ld.global.u32 	%r148, [%rd32+60];
	ld.global.u32 	%r149, [%rd32+64];
	ld.global.u32 	%r150, [%rd32+68];
	ld.global.u32 	%r151, [%rd32+72];
	ld.global.u32 	%r152, [%rd32+76];
	st.global.u32 	[%rd29], %r133;
	st.global.u32 	[%rd29+4], %r134;
	st.global.u32 	[%rd29+8], %r135;
	st.global.u32 	[%rd29+12], %r136;
	st.global.u32 	[%rd29+16], %r137;
	st.global.u32 	[%rd29+20], %r138;
	st.global.u32 	[%rd29+24], %r139;
	st.global.u32 	[%rd29+28], %r140;
	st.global.u32 	[%rd29+32], %r141;
	st.global.u32 	[%rd29+36], %r142;
	st.global.u32 	[%rd29+40], %r143;
	st.global.u32 	[%rd29+44], %r144;
	st.global.u32 	[%rd29+48], %r145;
	st.global.u32 	[%rd29+52], %r146;
	st.global.u32 	[%rd29+56], %r147;
	st.global.u32 	[%rd29+60], %r148;
	st.global.u32 	[%rd29+64], %r149;
	st.global.u32 	[%rd29+68], %r150;
	st.global.u32 	[%rd29+72], %r151;
	st.global.u32 	[%rd29+76], %r152;
	bar.sync 	0;
	mov.b32 	%r153, 3;
	mov.b32 	%r154, 2;
	mov.b32 	%r155, 1;
	st.local.v4.u32 	[%rd27], {%r155, %r234, %r154, %r153};
	mov.b32 	%r156, -1;
	st.local.v4.u32 	[%rd3], {%r234, %r156, %r234, %r155};
	st.local.v4.u32 	[%rd4], {%r155, %r234, %r156, %r234};
	shl.b32 	%r157, %r1, 2;
	cvt.u64.u32 	%rd33, %r157;
	and.b64  	%rd34, %rd33, 12;
	add.s64 	%rd6, %rd27, %rd34;
$L__BB0_8:
	ld.shared.u32 	%r158, [_ZZ10dfs_kerneliP4NodePiS1_S0_E5index];
	bar.sync 	0;
	setp.lt.s32 	%p7, %r158, 0;
	@%p7 bra 	$L__BB0_30;
	ld.global.u32 	%r159, [%rd1];
	setp.ne.s32 	%p8, %r159, -1;
	@%p8 bra 	$L__BB0_30;
	ld.shared.u32 	%r160, [_ZZ10dfs_kerneliP4NodePiS1_S0_E5index];
	shr.u32 	%r161, %r1, 2;
	sub.s32 	%r35, %r160, %r161;
	setp.lt.s32 	%p9, %r35, 0;
	@%p9 bra 	$L__BB0_13;
	add.s32 	%r162, %r35, %r13;
	mul.wide.u32 	%rd38, %r162, 80;
	add.s64 	%rd39, %rd2, %rd38;
	ld.global.u32 	%r233, [%rd39];
	ld.global.u32 	%r232, [%rd39+4];
	ld.global.u32 	%r231, [%rd39+8];
	ld.global.u32 	%r230, [%rd39+12];
	ld.global.u32 	%r229, [%rd39+16];
	ld.global.u32 	%r228, [%rd39+20];
	ld.global.u32 	%r227, [%rd39+24];
	ld.global.u32 	%r226, [%rd39+28];
	ld.global.u32 	%r225, [%rd39+32];
	ld.global.u32 	%r224, [%rd39+36];
	ld.global.u32 	%r223, [%rd39+40];
	ld.global.u32 	%r222, [%rd39+44];
	ld.global.u32 	%r221, [%rd39+48];
	ld.global.u32 	%r220, [%rd39+52];
	ld.global.u32 	%r219, [%rd39+56];
	ld.global.u32 	%r218, [%rd39+60];
	ld.global.u32 	%r217, [%rd39+64];
	ld.global.u32 	%r216, [%rd39+68];
	ld.global.u32 	%r215, [%rd39+72];
	ld.global.u32 	%r214, [%rd39+76];
	setp.lt.u32 	%p10, %r35, 768;
	@%p10 bra 	$L__BB0_13;
	mov.u64 	%rd40, $str;
	cvta.global.u64 	%rd41, %rd40;
	mov.u64 	%rd42, $str$1;
	cvta.global.u64 	%rd43, %rd42;
	mov.u64 	%rd44, __unnamed_1;
	cvta.global.u64 	%rd45, %rd44;
	{ // callseq 0, 0
	.param .b64 param0;
	st.param.b64 	[param0], %rd41;
	.param .b64 param1;
	st.param.b64 	[param1], %rd43;
	.param .b32 param2;
	st.param.b32 	[param2], 221;
	.param .b64 param3;
	st.param.b64 	[param3], %rd45;
	.param .b64 param4;
	st.param.b64 	[param4], 1;
	call.uni 
	__assertfail, 
	(
	param0, 
	param1, 
	param2, 
	param3, 
	param4
	);
	} // callseq 0
$L__BB0_13:
	setp.ne.s32 	%p11, %r1, 0;
	@%p11 bra 	$L__BB0_15;
	ld.shared.u32 	%r163, [_ZZ10dfs_kerneliP4NodePiS1_S0_E5index];
	max.s32 	%r164, %r163, 15;
	add.s32 	%r165, %r164, -16;
	st.shared.u32 	[_ZZ10dfs_kerneliP4NodePiS1_S0_E5index], %r165;
$L__BB0_15:
	setp.lt.s32 	%p12, %r35, 0;
	bar.sync 	0;
	@%p12 bra 	$L__BB0_29;
	setp.ne.s32 	%p13, %r216, 0;
	@%p13 bra 	$L__BB0_18;
	st.global.u32 	[%rd1], %r215;
	bra.uni 	$L__BB0_29;
$L__BB0_18:
	add.s32 	%r166, %r216, %r215;
	setp.gt.s32 	%p14, %r166, %r103;
	@%p14 bra 	$L__BB0_29;
	shr.s32 	%r167, %r217, 31;
	shr.u32 	%r168, %r167, 30;
	add.s32 	%r169, %r217, %r168;
	shr.s32 	%r76, %r169, 2;
	and.b32  	%r170, %r169, -4;
	sub.s32 	%r77, %r217, %r170;
	ld.local.u32 	%r78, [%rd6];
	st.local.u32 	[%rd5], %r233;
	st.local.u32 	[%rd5+4], %r232;
	st.local.u32 	[%rd5+8], %r231;
	st.local.u32 	[%rd5+12], %r230;
	st.local.u32 	[%rd5+16], %r229;
	st.local.u32 	[%rd5+20], %r228;
	st.local.u32 	[%rd5+24], %r227;
	st.local.u32 	[%rd5+28], %r226;
	st.local.u32 	[%rd5+32], %r225;
	st.local.u32 	[%rd5+36], %r224;
	st.local.u32 	[%rd5+40], %r223;
	st.local.u32 	[%rd5+44], %r222;
	st.local.u32 	[%rd5+48], %r221;
	st.local.u32 	[%rd5+52], %r220;
	st.local.u32 	[%rd5+56], %r219;
	st.local.u32 	[%rd5+60], %r218;
	st.local.u32 	[%rd5+64], %r217;
	st.local.u32 	[%rd5+68], %r216;
	st.local.u32 	[%rd5+72], %r215;
	st.local.u32 	[%rd5+76], %r214;
	mul.wide.s32 	%rd46, %r78, 4;
	add.s64 	%rd47, %rd3, %rd46;
	ld.local.u32 	%r171, [%rd47];
	add.s32 	%r79, %r171, %r76;
	add.s64 	%rd48, %rd4, %rd46;
	ld.local.u32 	%r172, [%rd48];
	add.s32 	%r173, %r172, %r77;
	max.u32 	%r174, %r79, %r173;
	setp.gt.u32 	%p15, %r174, 3;
	@%p15 bra 	$L__BB0_29;
	sub.s32 	%r175, %r214, %r78;
	abs.s32 	%r176, %r175;
	setp.eq.s32 	%p16, %r176, 2;
	@%p16 bra 	$L__BB0_29;
	shl.b32 	%r177, %r79, 6;
	shl.b32 	%r178, %r173, 4;
	add.s32 	%r179, %r178, %r177;
	shl.b32 	%r180, %r79, 2;
	add.s32 	%r81, %r180, %r173;
	mul.wide.u32 	%rd49, %r81, 4;
	add.s64 	%rd50, %rd5, %rd49;
	ld.local.u32 	%r181, [%rd50];
	add.s32 	%r182, %r179, %r181;
	shl.b32 	%r183, %r182, 2;
	mov.u32 	%r184, _ZZ10dfs_kerneliP4NodePiS1_S0_E9shared_md;
	add.s32 	%r185, %r184, %r183;
	ld.shared.u32 	%r186, [%r185];
	sub.s32 	%r187, %r216, %r186;
	st.local.u32 	[%rd5+68], %r187;
	shl.b32 	%r188, %r76, 6;
	shl.b32 	%r189, %r77, 4;
	add.s32 	%r190, %r188, %r189;
	ld.local.u32 	%r191, [%rd50];
	add.s32 	%r192, %r190, %r191;
	shl.b32 	%r193, %r192, 2;
	add.s32 	%r194, %r184, %r193;
	ld.shared.u32 	%r195, [%r194];
	add.s32 	%r196, %r187, %r195;
	st.local.u32 	[%rd5+68], %r196;
	ld.local.u32 	%r197, [%rd50];
	shl.b32 	%r198, %r76, 2;
	add.s32 	%r199, %r198, %r77;
	mul.wide.s32 	%rd51, %r199, 4;
	add.s64 	%rd52, %rd5, %rd51;
	ld.local.u32 	%r200, [%rd52];
	st.local.u32 	[%rd50], %r200;
	st.local.u32 	[%rd52], %r197;
	st.local.u32 	[%rd5+64], %r81;
	ld.local.u32 	%r201, [%rd5+72];
	add.s32 	%r82, %r201, 1;
	st.local.u32 	[%rd5+72], %r82;
	ld.local.u32 	%r83, [%rd5+68];
	add.s32 	%r202, %r83, %r82;
	setp.gt.s32 	%p17, %r202, %r103;
	@%p17 bra 	$L__BB0_29;
	st.local.u32 	[%rd5+76], %r78;
	setp.eq.s32 	%p18, %r83, 0;
	@%p18 bra 	$L__BB0_31;
	ld.local.u32 	%r84, [%rd5];
	ld.local.u32 	%r85, [%rd5+4];
	ld.local.u32 	%r86, [%rd5+8];
	ld.local.u32 	%r87, [%rd5+12];
	ld.local.u32 	%r88, [%rd5+16];
	ld.local.u32 	%r89, [%rd5+20];
	ld.local.u32 	%r90, [%rd5+24];
	ld.local.u32 	%r91, [%rd5+28];
	ld.local.u32 	%r92, [%rd5+32];
	ld.local.u32 	%r93, [%rd5+36];
	ld.local.u32 	%r94, [%rd5+40];
	ld.local.u32 	%r95, [%rd5+44];
	ld.local.u32 	%r96, [%rd5+48];
	ld.local.u32 	%r97, [%rd5+52];
	ld.local.u32 	%r98, [%rd5+56];
	ld.local.u32 	%r99, [%rd5+60];
	mov.b32 	%r255, 0;
$L__BB0_24:
	and.b32  	%r204, %r1, 31;
	setp.ne.s32 	%p19, %r255, %r204;
	@%p19 bra 	$L__BB0_28;
$L__BB0_25:
	atom.relaxed.shared.cas.b32 	%r205, [_ZZ10dfs_kerneliP4NodePiS1_S0_E5mutex], 0, 1;
	setp.ne.s32 	%p20, %r205, 0;
	@%p20 bra 	$L__BB0_25;
	ld.shared.u32 	%r206, [_ZZ10dfs_kerneliP4NodePiS1_S0_E5index];
	add.s32 	%r207, %r206, 1;
	st.shared.u32 	[_ZZ10dfs_kerneliP4NodePiS1_S0_E5index], %r207;
	add.s32 	%r208, %r207, %r13;
	mul.wide.u32 	%rd53, %r208, 80;
	add.s64 	%rd54, %rd2, %rd53;
	st.global.u32 	[%rd54], %r84;
	st.global.u32 	[%rd54+4], %r85;
	st.global.u32 	[%rd54+8], %r86;
	st.global.u32 	[%rd54+12], %r87;
	st.global.u32 	[%rd54+16], %r88;
	st.global.u32 	[%rd54+20], %r89;
	st.global.u32 	[%rd54+24], %r90;
	st.global.u32 	[%rd54+28], %r91;
	st.global.u32 	[%rd54+32], %r92;
	st.global.u32 	[%rd54+36], %r93;
	st.global.u32 	[%rd54+40], %r94;
	st.global.u32 	[%rd54+44], %r95;
	st.global.u32 	[%rd54+48], %r96;
	st.global.u32 	[%rd54+52], %r97;
	st.global.u32 	[%rd54+56], %r98;
	st.global.u32 	[%rd54+60], %r99;
	st.global.u32 	[%rd54+64], %r81;
	st.global.u32 	[%rd54+68], %r83;
	st.global.u32 	[%rd54+72], %r82;
	st.global.u32 	[%rd54+76], %r78;
	atom.shared.exch.b32 	%r209, [_ZZ10dfs_kerneliP4NodePiS1_S0_E5mutex], 0;
	setp.lt.s32 	%p21, %r206, 767;
	@%p21 bra 	$L__BB0_28;
	mov.u64 	%rd55, $str$2;
	cvta.global.u64 	%rd56, %rd55;
	mov.u64 	%rd57, $str$1;
	cvta.global.u64 	%rd58, %rd57;
	mov.u64 	%rd59, __unnamed_1;
	cvta.global.u64 	%rd60, %rd59;
	{ // callseq 1, 0
	.param .b64 param0;
	st.param.b64 	[param0], %rd56;
	.param .b64 param1;
	st.param.b64 	[param1], %rd58;
	.param .b32 param2;
	st.param.b32 	[param2], 290;
	.param .b64 param3;
	st.param.b64 	[param3], %rd60;
	.param .b64 param4;
	st.param.b64 	[param4], 1;
	call.uni 
	__assertfail, 
	(
	param0, 
	param1, 
	param2, 
	param3, 
	param4
	);
	} // callseq 1
$L__BB0_28:
	add.s32 	%r255, %r255, 1;
	setp.ne.s32 	%p22, %r255, 32;
	@%p22 bra 	$L__BB0_24;
$L__BB0_29:
	bar.sync 	0;
	add.s32 	%r234, %r234, 1;
	bra.uni 	$L__BB0_8;
$L__BB0_30:
	ld.param.u64 	%rd61, [_Z10dfs_kerneliP4NodePiS1_S0__param_3];
	cvta.to.global.u64 	%rd35, %rd61;
	mul.wide.u32 	%rd36, %r12, 4;
	add.s64 	%rd37, %rd35, %rd36;
	st.global.u32 	[%rd37], %r234;
	ret;
$L__BB0_31:
	st.global.u32 	[%rd1], %r82;
	bra.uni 	$L__BB0_29;

}


// ===== COMPILED SASS (sm_100) =====

	.target	sm_100

	.elftype	@"ET_EXEC"


//--------------------- .note.nv.tkinfo           --------------------------
	.section	.note.nv.tkinfo,"",@"SHT_NOTE"
	.sectionflags	@"SHF_NOTE_NV_TKINFO"
	.tkinfo
        /*0018*/ 	.word	0x00000002
        /*0030*/ 	.string	""
        /*0030*/ 	.string	"ptxas"
        /*0030*/ 	.string	"Cuda compilation tools, release 13.0, V13.0.88"
        /*0030*/ 	.string	"Build cuda_13.0.r13.0/compiler.36424714_0"
        /*0030*/ 	.string	"-arch sm_100 -m 64 "



//--------------------- .note.nv.cuinfo           --------------------------
	.section	.note.nv.cuinfo,"",@"SHT_NOTE"
	.sectionflags	@"SHF_NOTE_NV_CUINFO"
        /*0018*/ 	.short	0x0002
        /*001a*/ 	.short	0x0064
        /*001c*/ 	.short	0x0082
	.zero		2


//--------------------- .nv.info                  --------------------------
	.section	.nv.info,"",@"SHT_CUDA_INFO"
	.align	4


	//----- nvinfo : EIATTR_REGCOUNT
	.align		4
        /*0000*/ 	.byte	0x04, 0x2f
        /*0002*/ 	.short	(.L_6 - .L_5)
	.align		4
.L_5:
        /*0004*/ 	.word	index@(_Z10dfs_kerneliP4NodePiS1_S0_)
        /*0008*/ 	.word	0x0000003f


	//----- nvinfo : EIATTR_FRAME_SIZE
	.align		4
.L_6:
        /*000c*/ 	.byte	0x04, 0x11
        /*000e*/ 	.short	(.L_8 - .L_7)
	.align		4
.L_7:
        /*0010*/ 	.word	index@(_Z10dfs_kerneliP4NodePiS1_S0_)
        /*0014*/ 	.word	0x00000080


	//----- nvinfo : EIATTR_MIN_STACK_SIZE
	.align		4
.L_8:
        /*0018*/ 	.byte	0x04, 0x12
        /*001a*/ 	.short	(.L_10 - .L_9)
	.align		4
.L_9:
        /*001c*/ 	.word	index@(_Z10dfs_kerneliP4NodePiS1_S0_)
        /*0020*/ 	.word	0x00000080
.L_10:


//--------------------- .nv.compat                --------------------------
	.section	.nv.compat,"",@"SHT_CUDA_COMPAT_INFO"
	.align	4
        /*0000*/ 	.byte	0x02, 0x09, 0x00, 0x00, 0x02, 0x02, 0x01, 0x00, 0x02, 0x05, 0x05, 0x00, 0x03, 0x07, 0x01, 0x01
        /*0010*/ 	.byte	0x02, 0x03, 0x00, 0x00, 0x02, 0x06, 0x01, 0x00, 0x04, 0x0b, 0x08, 0x00, 0x09, 0x00, 0x00, 0x00
        /*0020*/ 	.byte	0x00, 0x00, 0x00, 0x00


//--------------------- .nv.info._Z10dfs_kerneliP4NodePiS1_S0_ --------------------------
	.section	.nv.info._Z10dfs_kerneliP4NodePiS1_S0_,"",@"SHT_CUDA_INFO"
	.sectionflags	@""
	.align	4


	//----- nvinfo : EIATTR_CUDA_API_VERSION
	.align		4
        /*0000*/ 	.byte	0x04, 0x37
        /*0002*/ 	.short	(.L_12 - .L_11)
.L_11:
        /*0004*/ 	.word	0x00000082


	//----- nvinfo : EIATTR_KPARAM_INFO
	.align		4
.L_12:
        /*0008*/ 	.byte	0x04, 0x17
        /*000a*/ 	.short	(.L_14 - .L_13)
.L_13:
        /*000c*/ 	.word	0x00000000
        /*0010*/ 	.short	0x0004
        /*0012*/ 	.short	0x0020
        /*0014*/ 	.byte	0x00, 0xf5, 0x21, 0x00


	//----- nvinfo : EIATTR_KPARAM_INFO
	.align		4
.L_14:
        /*0018*/ 	.byte	0x04, 0x17
        /*001a*/ 	.short	(.L_16 - .L_15)
.L_15:
        /*001c*/ 	.word	0x00000000
        /*0020*/ 	.short	0x0003
        /*0022*/ 	.short	0x0018
        /*0024*/ 	.byte	0x00, 0xf5, 0x21, 0x00


	//----- nvinfo : EIATTR_KPARAM_INFO
	.align		4
.L_16:
        /*0028*/ 	.byte	0x04, 0x17
        /*002a*/ 	.short	(.L_18 - .L_17)
.L_17:
        /*002c*/ 	.word	0x00000000
        /*0030*/ 	.short	0x0002
        /*0032*/ 	.short	0x0010
        /*0034*/ 	.byte	0x00, 0xf5, 0x21, 0x00


	//----- nvinfo : EIATTR_KPARAM_INFO
	.align		4
.L_18:
        /*0038*/ 	.byte	0x04, 0x17
        /*003a*/ 	.short	(.L_20 - .L_19)
.L_19:
        /*003c*/ 	.word	0x00000000
        /*0040*/ 	.short	0x0001
        /*0042*/ 	.short	0x0008
        /*0044*/ 	.byte	0x00, 0xf5, 0x21, 0x00


	//----- nvinfo : EIATTR_KPARAM_INFO
	.align		4
.L_20:
        /*0048*/ 	.byte	0x04, 0x17
        /*004a*/ 	.short	(.L_22 - .L_21)
.L_21:
        /*004c*/ 	.word	0x00000000
        /*0050*/ 	.short	0x0000
        /*0052*/ 	.short	0x0000
        /*0054*/ 	.byte	0x00, 0xf0, 0x11, 0x00


	//----- nvinfo : EIATTR_SPARSE_MMA_MASK
	.align		4
.L_22:
        /*0058*/ 	.byte	0x03, 0x50
        /*005a*/ 	.short	0x0000


	//----- nvinfo : EIATTR_MAXREG_COUNT
	.align		4
        /*005c*/ 	.byte	0x03, 0x1b
        /*005e*/ 	.short	0x00ff


	//----- nvinfo : EIATTR_NUM_BARRIERS
	.align		4
        /*0060*/ 	.byte	0x02, 0x4c
        /*0062*/ 	.byte	0x01
	.zero		1


	//----- nvinfo : EIATTR_EXTERNS
	.align		4
        /*0064*/ 	.byte	0x04, 0x0f
        /*0066*/ 	.short	(.L_24 - .L_23)


	//   ....[0]....
	.align		4
.L_23:
        /*0068*/ 	.word	index@(__assertfail)


	//----- nvinfo : EIATTR_MERCURY_ISA_VERSION
	.align		4
.L_24:
        /*006c*/ 	.byte	0x03, 0x5f
        /*006e*/ 	.short	0x0101


	//----- nvinfo : EIATTR_VRC_CTA_INIT_COUNT
	.align		4
        /*0070*/ 	.byte	0x02, 0x4a
	.zero		1
	.zero		1


	//----- nvinfo : EIATTR_SYSCALL_OFFSETS
	.align		4
        /*0074*/ 	.byte	0x04, 0x46
        /*0076*/ 	.short	(.L_26 - .L_25)


	//   ....[0]....
.L_25:
        /*0078*/ 	.word	0x00000d90


	//   ....[1]....
        /*007c*/ 	.word	0x00001700


	//----- nvinfo : EIATTR_EXIT_INSTR_OFFSETS
	.align		4
.L_26:
        /*0080*/ 	.byte	0x04, 0x1c
        /*0082*/ 	.short	(.L_28 - .L_27)


	//   ....[0]....
.L_27:
        /*0084*/ 	.word	0x00001840


	//----- nvinfo : EIATTR_CRS_STACK_SIZE
	.align		4
.L_28:
        /*0088*/ 	.byte	0x04, 0x1e
        /*008a*/ 	.short	(.L_30 - .L_29)
.L_29:
        /*008c*/ 	.word	0x00000000


	//----- nvinfo : EIATTR_CBANK_PARAM_SIZE
	.align		4
.L_30:
        /*0090*/ 	.byte	0x03, 0x19
        /*0092*/ 	.short	0x0028


	//----- nvinfo : EIATTR_PARAM_CBANK
	.align		4
        /*0094*/ 	.byte	0x04, 0x0a
        /*0096*/ 	.short	(.L_32 - .L_31)
	.align		4
.L_31:
        /*0098*/ 	.word	index@(.nv.constant0._Z10dfs_kerneliP4NodePiS1_S0_)
        /*009c*/ 	.short	0x0380
        /*009e*/ 	.short	0x0028


	//----- nvinfo : EIATTR_SW_WAR
	.align		4
.L_32:
        /*00a0*/ 	.byte	0x04, 0x36
        /*00a2*/ 	.short	(.L_34 - .L_33)
.L_33:
        /*00a4*/ 	.word	0x00000008
.L_34:


//--------------------- .nv.callgraph             --------------------------
	.section	.nv.callgraph,"",@"SHT_CUDA_CALLGRAPH"
	.align	4
	.sectionentsize	8
	.align		4
        /*0000*/ 	.word	0x00000000
	.align		4
        /*0004*/ 	.word	0xffffffff
	.align		4
        /*0008*/ 	.word	index@(_Z10dfs_kerneliP4NodePiS1_S0_)
	.align		4
        /*000c*/ 	.word	index@(__assertfail)
	.align		4
        /*0010*/ 	.word	0x00000000
	.align		4
        /*0014*/ 	.word	0xfffffffe
	.align		4
        /*0018*/ 	.word	0x00000000
	.align		4
        /*001c*/ 	.word	0xfffffffd
	.align		4
        /*0020*/ 	.word	0x00000000
	.align		4
        /*0024*/ 	.word	0xfffffffc


//--------------------- .nv.constant4             --------------------------
	.section	.nv.constant4,"a",@progbits
	.align	8
	.align		8
.nv.constant4:
        /*0000*/ 	.dword	__assertfail
	.align		8
        /*0008*/ 	.dword	__unnamed_1
	.align		8
        /*0010*/ 	.dword	$str
	.align		8
        /*0018*/ 	.dword	$str$1
	.align		8
        /*0020*/ 	.dword	$str$2


//--------------------- .nv.constant3             --------------------------
	.section	.nv.constant3,"a",@progbits
	.align	4
.nv.constant3:
	.type		md,@object
	.size		md,(.L_0 - md)
md:
	.zero		1024
.L_0:


//--------------------- .text._Z10dfs_kerneliP4NodePiS1_S0_ --------------------------
	.section	.text._Z10dfs_kerneliP4NodePiS1_S0_,"ax",@progbits
	.align	128
        .global         _Z10dfs_kerneliP4NodePiS1_S0_
        .type           _Z10dfs_kerneliP4NodePiS1_S0_,@function
        .size           _Z10dfs_kerneliP4NodePiS1_S0_,(.L_x_17 - _Z10dfs_kerneliP4NodePiS1_S0_)
        .other          _Z10dfs_kerneliP4NodePiS1_S0_,@"STO_CUDA_ENTRY STV_DEFAULT"
_Z10dfs_kerneliP4NodePiS1_S0_:
.text._Z10dfs_kerneliP4NodePiS1_S0_:
[----:B------:R-:W0:Y:S01]  /*0000*/  LDC R1, c[0x0][0x37c] ;  /* 0x0000df00ff017b82 */ /* 0x000e220000000800 */
[----:B------:R-:W1:Y:S01]  /*0010*/  S2R R59, SR_TID.X ;  /* 0x00000000003b7919 */ /* 0x000e620000002100 */
[----:B0-----:R-:W-:Y:S01]  /*0020*/  VIADD R1, R1, 0xffffff80 ;  /* 0xffffff8001017836 */ /* 0x001fe20000000000 */
[----:B------:R-:W0:Y:S01]  /*0030*/  LDCU.64 UR36, c[0x0][0x358] ;  /* 0x00006b00ff2477ac */ /* 0x000e220008000a00 */
[----:B------:R-:W-:Y:S03]  /*0040*/  BSSY.RECONVERGENT B0, `(.L_x_0) ;  /* 0x000004e000007945 */ /* 0x000fe60003800200 */
[C---:B------:R-:W-:Y:S02]  /*0050*/  R2UR UR39, R1.reuse ;  /* 0x00000000012772ca */ /* 0x040fe400000e0000 */
[----:B------:R-:W-:Y:S02]  /*0060*/  R2UR UR40, R1 ;  /* 0x00000000012872ca */ /* 0x000fe400000e0000 */
[----:B-1----:R-:W-:-:S13]  /*0070*/  ISETP.GT.U32.AND P0, PT, R59, 0xff, PT ;  /* 0x000000ff3b00780c */ /* 0x002fda0003f04070 */
[----:B0-----:R-:W-:Y:S05]  /*0080*/  @P0 BRA `(.L_x_1) ;  /* 0x0000000400240947 */ /* 0x001fea0003800000 */
[----:B------:R-:W0:Y:S01]  /*0090*/  LDC R10, c[0x0][0x360] ;  /* 0x0000d800ff0a7b82 */ /* 0x000e220000000800 */
[----:B------:R-:W-:Y:S01]  /*00a0*/  BSSY.RECONVERGENT B1, `(.L_x_2) ;  /* 0x000002d000017945 */ /* 0x000fe20003800200 */
[----:B0-----:R-:W0:Y:S01]  /*00b0*/  I2F.U32.RP R6, R10 ;  /* 0x0000000a00067306 */ /* 0x001e220000209000 */
[----:B------:R-:W-:Y:S01]  /*00c0*/  IMAD.IADD R0, R59, 0x1, R10 ;  /* 0x000000013b007824 */ /* 0x000fe200078e020a */
[----:B------:R-:W-:-:S04]  /*00d0*/  ISETP.NE.U32.AND P2, PT, R10, RZ, PT ;  /* 0x000000ff0a00720c */ /* 0x000fc80003f45070 */
[C---:B------:R-:W-:Y:S02]  /*00e0*/  ISETP.GE.U32.AND P0, PT, R0.reuse, 0x100, PT ;  /* 0x000001000000780c */ /* 0x040fe40003f06070 */
[----:B------:R-:W-:Y:S02]  /*00f0*/  VIMNMX.U32 R5, PT, PT, R0, 0x100, !PT ;  /* 0x0000010000057848 */ /* 0x000fe40007fe0000 */
[----:B------:R-:W-:-:S04]  /*0100*/  SEL R4, RZ, 0x1, P0 ;  /* 0x00000001ff047807 */ /* 0x000fc80000000000 */
[----:B------:R-:W-:Y:S01]  /*0110*/  IADD3 R5, PT, PT, R5, -R0, -R4 ;  /* 0x8000000005057210 */ /* 0x000fe20007ffe804 */
[----:B0-----:R-:W0:Y:S02]  /*0120*/  MUFU.RCP R6, R6 ;  /* 0x0000000600067308 */ /* 0x001e240000001000 */
[----:B0-----:R-:W-:-:S06]  /*0130*/  VIADD R2, R6, 0xffffffe ;  /* 0x0ffffffe06027836 */ /* 0x001fcc0000000000 */
[----:B------:R0:W1:Y:S02]  /*0140*/  F2I.FTZ.U32.TRUNC.NTZ R3, R2 ;  /* 0x0000000200037305 */ /* 0x000064000021f000 */
[----:B0-----:R-:W-:Y:S02]  /*0150*/  HFMA2 R2, -RZ, RZ, 0, 0 ;  /* 0x00000000ff027431 */ /* 0x001fe400000001ff */
[----:B-1----:R-:W-:-:S04]  /*0160*/  IMAD.MOV R7, RZ, RZ, -R3 ;  /* 0x000000ffff077224 */ /* 0x002fc800078e0a03 */
[----:B------:R-:W-:-:S04]  /*0170*/  IMAD R7, R7, R10, RZ ;  /* 0x0000000a07077224 */ /* 0x000fc800078e02ff */
[----:B------:R-:W-:-:S06]  /*0180*/  IMAD.HI.U32 R6, R3, R7, R2 ;  /* 0x0000000703067227 */ /* 0x000fcc00078e0002 */
[----:B------:R-:W-:-:S04]  /*0190*/  IMAD.HI.U32 R3, R6, R5, RZ ;  /* 0x0000000506037227 */ /* 0x000fc800078e00ff */
[----:B------:R-:W-:-:S04]  /*01a0*/  IMAD.MOV R0, RZ, RZ, -R3 ;  /* 0x000000ffff007224 */ /* 0x000fc800078e0a03 */
[----:B------:R-:W-:-:S05]  /*01b0*/  IMAD R5, R10, R0, R5 ;  /* 0x000000000a057224 */ /* 0x000fca00078e0205 */
[----:B------:R-:W-:-:S13]  /*01c0*/  ISETP.GE.U32.AND P0, PT, R5, R10, PT ;  /* 0x0000000a0500720c */ /* 0x000fda0003f06070 */
[----:B------:R-:W-:Y:S02]  /*01d0*/  @P0 IMAD.IADD R5, R5, 0x1, -R10 ;  /* 0x0000000105050824 */ /* 0x000fe400078e0a0a */
[----:B------:R-:W-:-:S03]  /*01e0*/  @P0 VIADD R3, R3, 0x1 ;  /* 0x0000000103030836 */ /* 0x000fc60000000000 */
[----:B------:R-:W-:-:S13]  /*01f0*/  ISETP.GE.U32.AND P1, PT, R5, R10, PT ;  /* 0x0000000a0500720c */ /* 0x000fda0003f26070 */
[----:B------:R-:W-:Y:S01]  /*0200*/  @P1 VIADD R3, R3, 0x1 ;  /* 0x0000000103031836 */ /* 0x000fe20000000000 */
[----:B------:R-:W-:-:S04]  /*0210*/  @!P2 LOP3.LUT R3, RZ, R10, RZ, 0x33, !PT ;  /* 0x0000000aff03a212 */ /* 0x000fc800078e33ff */
[----:B------:R-:W-:-:S04]  /*0220*/  IADD3 R3, PT, PT, R4, R3, RZ ;  /* 0x0000000304037210 */ /* 0x000fc80007ffe0ff */
[C---:B------:R-:W-:Y:S02]  /*0230*/  LOP3.LUT R0, R3.reuse, 0x3, RZ, 0xc0, !PT ;  /* 0x0000000303007812 */ /* 0x040fe400078ec0ff */
[----:B------:R-:W-:Y:S02]  /*0240*/  ISETP.GE.U32.AND P1, PT, R3, 0x3, PT ;  /* 0x000000030300780c */ /* 0x000fe40003f26070 */
[----:B------:R-:W-:Y:S01]  /*0250*/  ISETP.NE.AND P0, PT, R0, 0x3, PT ;  /* 0x000000030000780c */ /* 0x000fe20003f05270 */
[----:B------:R-:W-:-:S12]  /*0260*/  IMAD.MOV.U32 R0, RZ, RZ, R59 ;  /* 0x000000ffff007224 */ /* 0x000fd800078e003b */
[----:B------:R-:W-:Y:S05]  /*0270*/  @!P0 BRA `(.L_x_3) ;  /* 0x00000000003c8947 */ /* 0x000fea0003800000 */
[----:B------:R-:W0:Y:S01]  /*0280*/  S2R R5, SR_CgaCtaId ;  /* 0x0000000000057919 */ /* 0x000e220000008800 */
[----:B------:R-:W-:Y:S01]  /*0290*/  MOV R0, 0x400 ;  /* 0x0000040000007802 */ /* 0x000fe20000000f00 */
[----:B------:R-:W-:Y:S02]  /*02a0*/  VIADD R3, R3, 0x1 ;  /* 0x0000000103037836 */ /* 0x000fe40000000000 */
[----:B------:R-:W-:-:S03]  /*02b0*/  IMAD.MOV.U32 R2, RZ, RZ, RZ ;  /* 0x000000ffff027224 */ /* 0x000fc600078e00ff */
[----:B------:R-:W-:Y:S02]  /*02c0*/  LOP3.LUT R3, R3, 0x3, RZ, 0xc0, !PT ;  /* 0x0000000303037812 */ /* 0x000fe400078ec0ff */
[----:B0-----:R-:W-:Y:S01]  /*02d0*/  LEA R5, R5, R0, 0x18 ;  /* 0x0000000005057211 */ /* 0x001fe200078ec0ff */
[----:B------:R-:W-:-:S07]  /*02e0*/  IMAD.MOV.U32 R0, RZ, RZ, R59 ;  /* 0x000000ffff007224 */ /* 0x000fce00078e003b */
.L_x_4:
[C---:B0-----:R-:W-:Y:S01]  /*02f0*/  SHF.L.U32 R4, R0.reuse, 0x2, RZ ;  /* 0x0000000200047819 */ /* 0x041fe200000006ff */
[----:B------:R-:W-:Y:S02]  /*0300*/  IMAD R7, R0, 0x4, R5 ;  /* 0x0000000400077824 */ /* 0x000fe400078e0205 */
[----:B------:R-:W-:Y:S02]  /*0310*/  VIADD R2, R2, 0x1 ;  /* 0x0000000102027836 */ /* 0x000fe40000000000 */
[----:B------:R-:W-:Y:S01]  /*0320*/  IMAD.IADD R0, R10, 0x1, R0 ;  /* 0x000000010a007824 */ /* 0x000fe200078e0200 */
[----:B------:R-:W0:Y:S02]  /*0330*/  LDC R4, c[0x3][R4] ;  /* 0x00c0000004047b82 */ /* 0x000e240000000800 */
[----:B------:R-:W-:Y:S01]  /*0340*/  ISETP.NE.AND P0, PT, R2, R3, PT ;  /* 0x000000030200720c */ /* 0x000fe20003f05270 */
[----:B0-----:R0:W-:-:S12]  /*0350*/  STS [R7], R4 ;  /* 0x0000000407007388 */ /* 0x0011d80000000800 */
[----:B------:R-:W-:Y:S05]  /*0360*/  @P0 BRA `(.L_x_4) ;  /* 0xfffffffc00e00947 */ /* 0x000fea000383ffff */
.L_x_3:
[----:B------:R-:W-:Y:S05]  /*0370*/  BSYNC.RECONVERGENT B1 ;  /* 0x0000000000017941 */ /* 0x000fea0003800200 */
.L_x_2:
[----:B------:R-:W-:Y:S05]  /*0380*/  @!P1 BRA `(.L_x_1) ;  /* 0x0000000000649947 */ /* 0x000fea0003800000 */
[----:B------:R-:W1:Y:S01]  /*0390*/  S2R R3, SR_CgaCtaId ;  /* 0x0000000000037919 */ /* 0x000e620000008800 */
[----:B------:R-:W-:-:S04]  /*03a0*/  MOV R2, 0x400 ;  /* 0x0000040000027802 */ /* 0x000fc80000000f00 */
[----:B-1----:R-:W-:-:S07]  /*03b0*/  LEA R9, R3, R2, 0x18 ;  /* 0x0000000203097211 */ /* 0x002fce00078ec0ff */
.L_x_5:
[----:B-1----:R-:W-:Y:S02]  /*03c0*/  IMAD.IADD R5, R10, 0x1, R0 ;  /* 0x000000010a057824 */ /* 0x002fe400078e0200 */
[C---:B------:R-:W-:Y:S02]  /*03d0*/  IMAD.SHL.U32 R11, R0.reuse, 0x4, RZ ;  /* 0x00000004000b7824 */ /* 0x040fe400078e00ff */
[C---:B------:R-:W-:Y:S01]  /*03e0*/  IMAD.SHL.U32 R2, R5.reuse, 0x4, RZ ;  /* 0x0000000405027824 */ /* 0x040fe200078e00ff */
[----:B------:R-:W-:Y:S01]  /*03f0*/  IADD3 R3, PT, PT, R5, R10, RZ ;  /* 0x0000000a05037210 */ /* 0x000fe20007ffe0ff */
[----:B------:R-:W-:Y:S02]  /*0400*/  IMAD R12, R0, 0x4, R9 ;  /* 0x00000004000c7824 */ /* 0x000fe400078e0209 */
[----:B------:R-:W1:Y:S02]  /*0410*/  LDC R11, c[0x3][R11] ;  /* 0x00c000000b0b7b82 */ /* 0x000e640000000800 */
[----:B------:R-:W-:-:S02]  /*0420*/  IMAD.IADD R6, R3, 0x1, R10 ;  /* 0x0000000103067824 */ /* 0x000fc400078e020a */
[----:B0-----:R-:W-:Y:S02]  /*0430*/  IMAD.SHL.U32 R4, R3, 0x4, RZ ;  /* 0x0000000403047824 */ /* 0x001fe400078e00ff */
[----:B------:R-:W-:Y:S01]  /*0440*/  IMAD R3, R10, 0x4, R12 ;  /* 0x000000040a037824 */ /* 0x000fe200078e020c */
[C---:B------:R-:W-:Y:S01]  /*0450*/  SHF.L.U32 R7, R6.reuse, 0x2, RZ ;  /* 0x0000000206077819 */ /* 0x040fe200000006ff */
[----:B------:R-:W0:Y:S01]  /*0460*/  LDC R2, c[0x3][R2] ;  /* 0x00c0000002027b82 */ /* 0x000e220000000800 */
[----:B------:R-:W-:Y:S01]  /*0470*/  IADD3 R0, PT, PT, R6, R10, RZ ;  /* 0x0000000a06007210 */ /* 0x000fe20007ffe0ff */
[----:B------:R-:W-:-:S03]  /*0480*/  IMAD R5, R10, 0x4, R3 ;  /* 0x000000040a057824 */ /* 0x000fc600078e0203 */
[----:B------:R-:W-:Y:S01]  /*0490*/  ISETP.GE.U32.AND P0, PT, R0, 0x100, PT ;  /* 0x000001000000780c */ /* 0x000fe20003f06070 */
[----:B------:R-:W-:Y:S02]  /*04a0*/  IMAD R8, R10, 0x4, R5 ;  /* 0x000000040a087824 */ /* 0x000fe400078e0205 */
[----:B------:R-:W2:Y:S08]  /*04b0*/  LDC R4, c[0x3][R4] ;  /* 0x00c0000004047b82 */ /* 0x000eb00000000800 */
[----:B------:R-:W3:Y:S01]  /*04c0*/  LDC R7, c[0x3][R7] ;  /* 0x00c0000007077b82 */ /* 0x000ee20000000800 */
[----:B-1----:R1:W-:Y:S04]  /*04d0*/  STS [R12], R11 ;  /* 0x0000000b0c007388 */ /* 0x0023e80000000800 */
[----:B0-----:R1:W-:Y:S04]  /*04e0*/  STS [R3], R2 ;  /* 0x0000000203007388 */ /* 0x0013e80000000800 */
[----:B--2---:R1:W-:Y:S04]  /*04f0*/  STS [R5], R4 ;  /* 0x0000000405007388 */ /* 0x0043e80000000800 */
[----:B---3--:R1:W-:Y:S01]  /*0500*/  STS [R8], R7 ;  /* 0x0000000708007388 */ /* 0x0083e20000000800 */
[----:B------:R-:W-:Y:S05]  /*0510*/  @!P0 BRA `(.L_x_5) ;  /* 0xfffffffc00a88947 */ /* 0x000fea000383ffff */
.L_x_1:
[----:B------:R-:W-:Y:S05]  /*0520*/  BSYNC.RECONVERGENT B0 ;  /* 0x0000000000007941 */ /* 0x000fea0003800200 */
.L_x_0:
[----:B------:R-:W2:Y:S01]  /*0530*/  S2UR UR7, SR_CgaCtaId ;  /* 0x00000000000779c3 */ /* 0x000ea20000008800 */
[----:B------:R-:W-:Y:S01]  /*0540*/  UMOV UR6, 0x400 ;  /* 0x0000040000067882 */ /* 0x000fe20000000000 */
[----:B------:R-:W3:Y:S06]  /*0550*/  LDCU.64 UR4, c[0x0][0x388] ;  /* 0x00007100ff0477ac */ /* 0x000eec0008000a00 */
[----:B------:R-:W3:Y:S01]  /*0560*/  S2UR UR41, SR_CTAID.X ;  /* 0x00000000002979c3 */ /* 0x000ee20000002500 */
[----:B--2---:R-:W-:Y:S02]  /*0570*/  ULEA UR6, UR7, UR6, 0x18 ;  /* 0x0000000607067291 */ /* 0x004fe4000f8ec0ff */
[----:B---3--:R-:W-:-:S07]  /*0580*/  UIMAD.WIDE.U32 UR4, UR41, 0x50, UR4 ;  /* 0x00000050290478a5 */ /* 0x008fce000f8e0004 */
[----:B------:R-:W-:Y:S01]  /*0590*/  STS [UR6+0x400], RZ ;  /* 0x000400ffff007988 */ /* 0x000fe20008000806 */
[----:B------:R-:W-:Y:S01]  /*05a0*/  BAR.SYNC.DEFER_BLOCKING 0x0 ;  /* 0x0000000000007b1d */ /* 0x000fe20000010000 */
[----:B-1----:R-:W-:Y:S02]  /*05b0*/  IMAD.U32 R2, RZ, RZ, UR4 ;  /* 0x00000004ff027e24 */ /* 0x002fe4000f8e00ff */
[----:B------:R-:W-:-:S03]  /*05c0*/  IMAD.U32 R3, RZ, RZ, UR5 ;  /* 0x00000005ff037e24 */ /* 0x000fc6000f8e00ff */
[----:B------:R-:W1:Y:S02]  /*05d0*/  LDCU.64 UR4, c[0x0][0x3a0] ;  /* 0x00007400ff0477ac */ /* 0x000e640008000a00 */
[----:B------:R-:W2:Y:S04]  /*05e0*/  LDG.E R5, desc[UR36][R2.64] ;  /* 0x0000002402057981 */ /* 0x000ea8000c1e1900 */
[----:B0-----:R-:W3:Y:S04]  /*05f0*/  LDG.E R7, desc[UR36][R2.64+0x4] ;  /* 0x0000042402077981 */ /* 0x001ee8000c1e1900 */
[----:B------:R-:W4:Y:S04]  /*0600*/  LDG.E R9, desc[UR36][R2.64+0x8] ;  /* 0x0000082402097981 */ /* 0x000f28000c1e1900 */
[----:B------:R-:W5:Y:S04]  /*0610*/  LDG.E R11, desc[UR36][R2.64+0xc] ;  /* 0x00000c24020b7981 */ /* 0x000f68000c1e1900 */
        /* <DEDUP_REMOVED lines=15> */
[----:B------:R-:W5:Y:S01]  /*0710*/  LDG.E R45, desc[UR36][R2.64+0x4c] ;  /* 0x00004c24022d7981 */ /* 0x000f62000c1e1900 */
[----:B------:R-:W-:Y:S01]  /*0720*/  UIMAD UR42, UR41, 0x300, URZ ;  /* 0x00000300292a78a4 */ /* 0x000fe2000f8e02ff */
[----:B------:R-:W-:-:S02]  /*0730*/  HFMA2 R4, -RZ, RZ, 0, 5.9604644775390625e-08 ;  /* 0x00000001ff047431 */ /* 0x000fc400000001ff */
[----:B------:R-:W-:Y:S01]  /*0740*/  IMAD.MOV.U32 R6, RZ, RZ, 0x2 ;  /* 0x00000002ff067424 */ /* 0x000fe200078e00ff */
[----:B------:R-:W-:Y:S01]  /*0750*/  STS [UR6+0x404], RZ ;  /* 0x000404ffff007988 */ /* 0x000fe20008000806 */
[----:B-1----:R-:W-:Y:S01]  /*0760*/  UIMAD.WIDE.U32 UR4, UR42, 0x50, UR4 ;  /* 0x000000502a0478a5 */ /* 0x002fe2000f8e0004 */
[----:B------:R-:W-:Y:S01]  /*0770*/  IMAD.MOV.U32 R8, RZ, RZ, RZ ;  /* 0x000000ffff087224 */ /* 0x000fe200078e00ff */
[----:B------:R-:W-:Y:S01]  /*0780*/  UMOV UR38, URZ ;  /* 0x000000ff00267c82 */ /* 0x000fe20008000000 */
[----:B------:R-:W-:Y:S02]  /*0790*/  IMAD.MOV.U32 R10, RZ, RZ, RZ ;  /* 0x000000ffff0a7224 */ /* 0x000fe400078e00ff */
[----:B------:R-:W-:Y:S02]  /*07a0*/  IMAD.MOV.U32 R14, RZ, RZ, -0x1 ;  /* 0xffffffffff0e7424 */ /* 0x000fe400078e00ff */
[----:B------:R-:W-:Y:S02]  /*07b0*/  IMAD.U32 R12, RZ, RZ, UR4 ;  /* 0x00000004ff0c7e24 */ /* 0x000fe4000f8e00ff */
[----:B------:R-:W-:-:S05]  /*07c0*/  IMAD.U32 R13, RZ, RZ, UR5 ;  /* 0x00000005ff0d7e24 */ /* 0x000fca000f8e00ff */
[----:B--2---:R0:W-:Y:S04]  /*07d0*/  STG.E desc[UR36][R12.64], R5 ;  /* 0x000000050c007986 */ /* 0x0041e8000c101924 */
[----:B---3--:R1:W-:Y:S04]  /*07e0*/  STG.E desc[UR36][R12.64+0x4], R7 ;  /* 0x000004070c007986 */ /* 0x0083e8000c101924 */
[----:B----4-:R2:W-:Y:S04]  /*07f0*/  STG.E desc[UR36][R12.64+0x8], R9 ;  /* 0x000008090c007986 */ /* 0x0105e8000c101924 */
[----:B-----5:R3:W-:Y:S01]  /*0800*/  STG.E desc[UR36][R12.64+0xc], R11 ;  /* 0x00000c0b0c007986 */ /* 0x0207e2000c101924 */
[----:B0-----:R-:W-:-:S03]  /*0810*/  IMAD.MOV.U32 R5, RZ, RZ, RZ ;  /* 0x000000ffff057224 */ /* 0x001fc600078e00ff */
[----:B------:R0:W-:Y:S01]  /*0820*/  STG.E desc[UR36][R12.64+0x10], R15 ;  /* 0x0000100f0c007986 */ /* 0x0001e2000c101924 */
[----:B-1----:R-:W-:-:S03]  /*0830*/  IMAD.MOV.U32 R7, RZ, RZ, 0x3 ;  /* 0x00000003ff077424 */ /* 0x002fc600078e00ff */
[----:B------:R-:W-:Y:S01]  /*0840*/  STG.E desc[UR36][R12.64+0x14], R17 ;  /* 0x000014110c007986 */ /* 0x000fe2000c101924 */
[----:B--2---:R-:W-:-:S03]  /*0850*/  IMAD.MOV.U32 R9, RZ, RZ, -0x1 ;  /* 0xffffffffff097424 */ /* 0x004fc600078e00ff */
[----:B------:R-:W-:Y:S01]  /*0860*/  STG.E desc[UR36][R12.64+0x18], R19 ;  /* 0x000018130c007986 */ /* 0x000fe2000c101924 */
[----:B---3--:R-:W-:-:S03]  /*0870*/  MOV R11, 0x1 ;  /* 0x00000001000b7802 */ /* 0x008fc60000000f00 */
[----:B------:R-:W-:Y:S01]  /*0880*/  STG.E desc[UR36][R12.64+0x1c], R21 ;  /* 0x00001c150c007986 */ /* 0x000fe2000c101924 */
[----:B0-----:R-:W-:-:S03]  /*0890*/  IMAD.MOV.U32 R15, RZ, RZ, RZ ;  /* 0x000000ffff0f7224 */ /* 0x001fc600078e00ff */
[----:B------:R-:W-:Y:S04]  /*08a0*/  STG.E desc[UR36][R12.64+0x20], R23 ;  /* 0x000020170c007986 */ /* 0x000fe8000c101924 */
        /* <DEDUP_REMOVED lines=10> */
[----:B------:R0:W-:Y:S01]  /*0950*/  STG.E desc[UR36][R12.64+0x4c], R45 ;  /* 0x00004c2d0c007986 */ /* 0x0001e2000c101924 */
[----:B------:R-:W-:Y:S01]  /*0960*/  BAR.SYNC.DEFER_BLOCKING 0x0 ;  /* 0x0000000000007b1d */ /* 0x000fe20000010000 */
[----:B0-----:R-:W-:-:S02]  /*0970*/  HFMA2 R13, -RZ, RZ, 0, 0 ;  /* 0x00000000ff0d7431 */ /* 0x001fc400000001ff */
[----:B------:R-:W-:-:S03]  /*0980*/  IMAD.MOV.U32 R12, RZ, RZ, 0x1 ;  /* 0x00000001ff0c7424 */ /* 0x000fc600078e00ff */
[----:B------:R-:W-:Y:S04]  /*0990*/  STL.128 [R1], R4 ;  /* 0x0000000401007387 */ /* 0x000fe80000100c00 */
[----:B------:R-:W-:Y:S04]  /*09a0*/  STL.128 [R1+0x10], R8 ;  /* 0x0000100801007387 */ /* 0x000fe80000100c00 */
[----:B------:R-:W-:Y:S04]  /*09b0*/  STL.128 [R1+0x20], R12 ;  /* 0x0000200c01007387 */ /* 0x000fe80000100c00 */
[----:B------:R-:W0:Y:S01]  /*09c0*/  LDS R0, [UR6+0x404] ;  /* 0x00040406ff007984 */ /* 0x000e220008000800 */
[----:B------:R-:W-:Y:S01]  /*09d0*/  BAR.SYNC.DEFER_BLOCKING 0x0 ;  /* 0x0000000000007b1d */ /* 0x000fe20000010000 */
[----:B0-----:R-:W-:-:S13]  /*09e0*/  ISETP.GE.AND P0, PT, R0, RZ, PT ;  /* 0x000000ff0000720c */ /* 0x001fda0003f06270 */
[----:B------:R-:W-:Y:S05]  /*09f0*/  @!P0 BRA `(.L_x_6) ;  /* 0x0000000c00788947 */ /* 0x000fea0003800000 */
[----:B------:R-:W-:Y:S01]  /*0a00*/  IMAD.SHL.U32 R0, R59, 0x4, RZ ;  /* 0x000000043b007824 */ /* 0x000fe200078e00ff */
[----:B------:R-:W-:-:S04]  /*0a10*/  UIADD3 UR43, UPT, UPT, UR39, 0x30, URZ ;  /* 0x00000030272b7890 */ /* 0x000fc8000fffe0ff */
[----:B------:R-:W-:-:S05]  /*0a20*/  LOP3.LUT R0, R0, 0xc, RZ, 0xc0, !PT ;  /* 0x0000000c00007812 */ /* 0x000fca00078ec0ff */
[----:B------:R-:W-:-:S07]  /*0a30*/  IMAD.IADD R57, R1, 0x1, R0 ;  /* 0x0000000101397824 */ /* 0x000fce00078e0200 */
.L_x_15:
[----:B01----:R-:W0:Y:S02]  /*0a40*/  LDC.64 R2, c[0x0][0x390] ;  /* 0x0000e400ff027b82 */ /* 0x003e240000000a00 */
[----:B0-----:R-:W2:Y:S02]  /*0a50*/  LDG.E R2, desc[UR36][R2.64] ;  /* 0x0000002402027981 */ /* 0x001ea4000c1e1900 */
[----:B--2---:R-:W-:-:S13]  /*0a60*/  ISETP.NE.AND P0, PT, R2, -0x1, PT ;  /* 0xffffffff0200780c */ /* 0x004fda0003f05270 */
[----:B-----5:R-:W-:Y:S05]  /*0a70*/  @P0 BRA `(.L_x_6) ;  /* 0x0000000c00580947 */ /* 0x020fea0003800000 */
[----:B------:R-:W0:Y:S01]  /*0a80*/  S2UR UR5, SR_CgaCtaId ;  /* 0x00000000000579c3 */ /* 0x000e220000008800 */
[----:B------:R-:W-:Y:S01]  /*0a90*/  UMOV UR4, 0x400 ;  /* 0x0000040000047882 */ /* 0x000fe20000000000 */
[----:B------:R-:W-:Y:S01]  /*0aa0*/  SHF.R.U32.HI R3, RZ, 0x2, R59 ;  /* 0x00000002ff037819 */ /* 0x000fe2000001163b */
[----:B------:R-:W-:Y:S01]  /*0ab0*/  BSSY.RECONVERGENT B6, `(.L_x_7) ;  /* 0x000002f000067945 */ /* 0x000fe20003800200 */
[----:B0-----:R-:W-:-:S09]  /*0ac0*/  ULEA UR4, UR5, UR4, 0x18 ;  /* 0x0000000405047291 */ /* 0x001fd2000f8ec0ff */
[----:B------:R-:W0:Y:S02]  /*0ad0*/  LDS R0, [UR4+0x404] ;  /* 0x00040404ff007984 */ /* 0x000e240008000800 */
[----:B0-----:R-:W-:-:S05]  /*0ae0*/  IMAD.IADD R16, R0, 0x1, -R3 ;  /* 0x0000000100107824 */ /* 0x001fca00078e0a03 */
[----:B------:R-:W-:-:S13]  /*0af0*/  ISETP.GE.AND P0, PT, R16, RZ, PT ;  /* 0x000000ff1000720c */ /* 0x000fda0003f06270 */
[----:B------:R-:W-:Y:S05]  /*0b00*/  @!P0 BRA `(.L_x_8) ;  /* 0x0000000000a48947 */ /* 0x000fea0003800000 */
[----:B------:R-:W0:Y:S01]  /*0b10*/  LDC.64 R2, c[0x0][0x3a0] ;  /* 0x0000e800ff027b82 */ /* 0x000e220000000a00 */
[----:B------:R-:W-:-:S05]  /*0b20*/  IADD3 R5, PT, PT, R16, UR42, RZ ;  /* 0x0000002a10057c10 */ /* 0x000fca000fffe0ff */
[----:B0-----:R-:W-:-:S05]  /*0b30*/  IMAD.WIDE.U32 R2, R5, 0x50, R2 ;  /* 0x0000005005027825 */ /* 0x001fca00078e0002 */
[----:B------:R0:W5:Y:S04]  /*0b40*/  LDG.E R48, desc[UR36][R2.64] ;  /* 0x0000002402307981 */ /* 0x000168000c1e1900 */
        /* <DEDUP_REMOVED lines=18> */
[----:B------:R0:W5:Y:S01]  /*0c70*/  LDG.E R35, desc[UR36][R2.64+0x4c] ;  /* 0x00004c2402237981 */ /* 0x000162000c1e1900 */
[----:B------:R-:W-:-:S13]  /*0c80*/  ISETP.GE.U32.AND P0, PT, R16, 0x300, PT ;  /* 0x000003001000780c */ /* 0x000fda0003f06070 */
[----:B0-----:R-:W-:Y:S05]  /*0c90*/  @!P0 BRA `(.L_x_8) ;  /* 0x0000000000408947 */ /* 0x001fea0003800000 */
[----:B------:R-:W-:Y:S01]  /*0ca0*/  MOV R0, 0x0 ;  /* 0x0000000000007802 */ /* 0x000fe20000000f00 */
[----:B------:R-:W0:Y:S01]  /*0cb0*/  LDCU.64 UR4, c[0x4][0x10] ;  /* 0x01000200ff0477ac */ /* 0x000e220008000a00 */
[----:B------:R-:W-:Y:S02]  /*0cc0*/  IMAD.MOV.U32 R8, RZ, RZ, 0xdd ;  /* 0x000000ddff087424 */ /* 0x000fe400078e00ff */
[----:B------:R1:W2:Y:S01]  /*0cd0*/  LDC.64 R2, c[0x4][R0] ;  /* 0x0100000000027b82 */ /* 0x0002a20000000a00 */
[----:B------:R-:W3:Y:S01]  /*0ce0*/  LDCU.64 UR6, c[0x4][0x18] ;  /* 0x01000300ff0677ac */ /* 0x000ee20008000a00 */
[----:B------:R-:W-:Y:S02]  /*0cf0*/  IMAD.MOV.U32 R12, RZ, RZ, 0x1 ;  /* 0x00000001ff0c7424 */ /* 0x000fe400078e00ff */
[----:B------:R-:W-:Y:S01]  /*0d00*/  IMAD.MOV.U32 R13, RZ, RZ, RZ ;  /* 0x000000ffff0d7224 */ /* 0x000fe200078e00ff */
[----:B------:R-:W4:Y:S01]  /*0d10*/  LDCU.64 UR8, c[0x4][0x8] ;  /* 0x01000100ff0877ac */ /* 0x000f220008000a00 */
[----:B0-----:R-:W-:-:S02]  /*0d20*/  IMAD.U32 R4, RZ, RZ, UR4 ;  /* 0x00000004ff047e24 */ /* 0x001fc4000f8e00ff */
[----:B------:R-:W-:Y:S02]  /*0d30*/  IMAD.U32 R5, RZ, RZ, UR5 ;  /* 0x00000005ff057e24 */ /* 0x000fe4000f8e00ff */
[----:B---3--:R-:W-:Y:S02]  /*0d40*/  IMAD.U32 R6, RZ, RZ, UR6 ;  /* 0x00000006ff067e24 */ /* 0x008fe4000f8e00ff */
[----:B------:R-:W-:Y:S01]  /*0d50*/  IMAD.U32 R7, RZ, RZ, UR7 ;  /* 0x00000007ff077e24 */ /* 0x000fe2000f8e00ff */
[----:B----4-:R-:W-:Y:S01]  /*0d60*/  MOV R10, UR8 ;  /* 0x00000008000a7c02 */ /* 0x010fe20008000f00 */
[----:B-1----:R-:W-:-:S07]  /*0d70*/  IMAD.U32 R11, RZ, RZ, UR9 ;  /* 0x00000009ff0b7e24 */ /* 0x002fce000f8e00ff */
[----:B------:R-:W-:-:S07]  /*0d80*/  LEPC R20, `(.L_x_8) ;  /* 0x000000001014794e */ /* 0x000fce0000000000 */
[----:B--2--5:R-:W-:Y:S05]  /*0d90*/  CALL.ABS.NOINC R2 ;  /* 0x0000000002007343 */ /* 0x024fea0003c00000 */
.L_x_8:
[----:B------:R-:W-:Y:S05]  /*0da0*/  BSYNC.RECONVERGENT B6 ;  /* 0x0000000000067941 */ /* 0x000fea0003800200 */
.L_x_7:
[----:B------:R-:W-:Y:S01]  /*0db0*/  ISETP.NE.AND P0, PT, R59, RZ, PT ;  /* 0x000000ff3b00720c */ /* 0x000fe20003f05270 */
[----:B------:R-:W-:-:S12]  /*0dc0*/  WARPSYNC.ALL ;  /* 0x0000000000007948 */ /* 0x000fd80003800000 */
[----:B------:R-:W0:Y:S01]  /*0dd0*/  @!P0 S2R R3, SR_CgaCtaId ;  /* 0x0000000000038919 */ /* 0x000e220000008800 */
[----:B------:R-:W-:-:S04]  /*0de0*/  @!P0 MOV R0, 0x400 ;  /* 0x0000040000008802 */ /* 0x000fc80000000f00 */
[----:B0-----:R-:W-:-:S05]  /*0df0*/  @!P0 LEA R3, R3, R0, 0x18 ;  /* 0x0000000003038211 */ /* 0x001fca00078ec0ff */
[----:B------:R-:W0:Y:S02]  /*0e00*/  @!P0 LDS R0, [R3+0x404] ;  /* 0x0004040003008984 */ /* 0x000e240000000800 */
[----:B0-----:R-:W-:-:S04]  /*0e10*/  @!P0 VIMNMX R0, PT, PT, R0, 0xf, !PT ;  /* 0x0000000f00008848 */ /* 0x001fc80007fe0100 */
[----:B------:R-:W-:-:S05]  /*0e20*/  @!P0 IADD3 R0, PT, PT, R0, -0x10, RZ ;  /* 0xfffffff000008810 */ /* 0x000fca0007ffe0ff */
[----:B------:R0:W-:Y:S01]  /*0e30*/  @!P0 STS [R3+0x404], R0 ;  /* 0x0004040003008388 */ /* 0x0001e20000000800 */
[----:B------:R-:W-:Y:S01]  /*0e40*/  BAR.SYNC.DEFER_BLOCKING 0x0 ;  /* 0x0000000000007b1d */ /* 0x000fe20000010000 */
[----:B------:R-:W-:-:S13]  /*0e50*/  ISETP.GE.AND P0, PT, R16, RZ, PT ;  /* 0x000000ff1000720c */ /* 0x000fda0003f06270 */
[----:B0-----:R-:W-:Y:S05]  /*0e60*/  @!P0 BRA `(.L_x_9) ;  /* 0x0000000800348947 */ /* 0x001fea0003800000 */
[----:B-----5:R-:W-:-:S13]  /*0e70*/  ISETP.NE.AND P0, PT, R33, RZ, PT ;  /* 0x000000ff2100720c */ /* 0x020fda0003f05270 */
[----:B------:R-:W0:Y:S02]  /*0e80*/  @!P0 LDC.64 R2, c[0x0][0x390] ;  /* 0x0000e400ff028b82 */ /* 0x000e240000000a00 */
[----:B0-----:R0:W-:Y:S01]  /*0e90*/  @!P0 STG.E desc[UR36][R2.64], R34 ;  /* 0x0000002202008986 */ /* 0x0011e2000c101924 */
[----:B------:R-:W-:Y:S05]  /*0ea0*/  @!P0 BRA `(.L_x_9) ;  /* 0x0000000800248947 */ /* 0x000fea0003800000 */
[----:B------:R-:W1:Y:S01]  /*0eb0*/  LDC R9, c[0x0][0x380] ;  /* 0x0000e000ff097b82 */ /* 0x000e620000000800 */
[----:B------:R-:W-:-:S05]  /*0ec0*/  IMAD.IADD R0, R33, 0x1, R34 ;  /* 0x0000000121007824 */ /* 0x000fca00078e0222 */
[----:B-1----:R-:W-:-:S13]  /*0ed0*/  ISETP.GT.AND P0, PT, R0, R9, PT ;  /* 0x000000090000720c */ /* 0x002fda0003f04270 */
[----:B------:R-:W-:Y:S05]  /*0ee0*/  @P0 BRA `(.L_x_9) ;  /* 0x0000000800140947 */ /* 0x000fea0003800000 */
[----:B------:R-:W2:Y:S04]  /*0ef0*/  LDL R58, [R57] ;  /* 0x00000000393a7983 */ /* 0x000ea80000100800 */
[----:B------:R1:W-:Y:S04]  /*0f00*/  STL.128 [R1+0x30], R48 ;  /* 0x0000303001007387 */ /* 0x0003e80000100c00 */
[----:B------:R1:W-:Y:S04]  /*0f10*/  STL.128 [R1+0x40], R44 ;  /* 0x0000402c01007387 */ /* 0x0003e80000100c00 */
[----:B------:R1:W-:Y:S04]  /*0f20*/  STL.128 [R1+0x50], R40 ;  /* 0x0000502801007387 */ /* 0x0003e80000100c00 */
[----:B------:R1:W-:Y:S04]  /*0f30*/  STL.128 [R1+0x60], R36 ;  /* 0x0000602401007387 */ /* 0x0003e80000100c00 */
[----:B------:R1:W-:Y:S01]  /*0f40*/  STL.128 [R1+0x70], R32 ;  /* 0x0000702001007387 */ /* 0x0003e20000100c00 */
[----:B--2---:R-:W-:-:S05]  /*0f50*/  LEA R4, R58, UR40, 0x2 ;  /* 0x000000283a047c11 */ /* 0x004fca000f8e10ff */
[----:B------:R-:W2:Y:S04]  /*0f60*/  LDL R7, [R4+0x20] ;  /* 0x0000200004077983 */ /* 0x000ea80000100800 */
[----:B0-----:R-:W3:Y:S01]  /*0f70*/  LDL R2, [R4+0x10] ;  /* 0x0000100004027983 */ /* 0x001ee20000100800 */
[----:B------:R-:W-:Y:S01]  /*0f80*/  SHF.R.S32.HI R3, RZ, 0x1f, R32 ;  /* 0x0000001fff037819 */ /* 0x000fe20000011420 */
[----:B------:R-:W-:-:S03]  /*0f90*/  IMAD.IADD R0, R35, 0x1, -R58 ;  /* 0x0000000123007824 */ /* 0x000fc600078e0a3a */
[----:B------:R-:W-:-:S04]  /*0fa0*/  LEA.HI R3, R3, R32, RZ, 0x2 ;  /* 0x0000002003037211 */ /* 0x000fc800078f10ff */
[----:B------:R-:W-:Y:S02]  /*0fb0*/  LOP3.LUT R5, R3, 0xfffffffc, RZ, 0xc0, !PT ;  /* 0xfffffffc03057812 */ /* 0x000fe400078ec0ff */
[----:B------:R-:W-:Y:S02]  /*0fc0*/  IABS R6, R0 ;  /* 0x0000000000067213 */ /* 0x000fe40000000000 */
[----:B------:R-:W-:Y:S01]  /*0fd0*/  SHF.R.S32.HI R3, RZ, 0x2, R3 ;  /* 0x00000002ff037819 */ /* 0x000fe20000011403 */
[----:B------:R-:W-:Y:S02]  /*0fe0*/  IMAD.IADD R0, R32, 0x1, -R5 ;  /* 0x0000000120007824 */ /* 0x000fe400078e0a05 */
[----:B------:R-:W-:-:S05]  /*0ff0*/  IMAD.MOV.U32 R5, RZ, RZ, R6 ;  /* 0x000000ffff057224 */ /* 0x000fca00078e0006 */
[----:B------:R-:W-:Y:S01]  /*1000*/  ISETP.NE.AND P0, PT, R5, 0x2, PT ;  /* 0x000000020500780c */ /* 0x000fe20003f05270 */
[----:B--2---:R-:W-:Y:S01]  /*1010*/  IMAD.IADD R7, R0, 0x1, R7 ;  /* 0x0000000100077824 */ /* 0x004fe200078e0207 */
[----:B---3--:R-:W-:-:S04]  /*1020*/  IADD3 R2, PT, PT, R3, R2, RZ ;  /* 0x0000000203027210 */ /* 0x008fc80007ffe0ff */
[----:B------:R-:W-:-:S04]  /*1030*/  VIMNMX.U32 R4, PT, PT, R2, R7, !PT ;  /* 0x0000000702047248 */ /* 0x000fc80007fe0000 */
[----:B------:R-:W-:-:S13]  /*1040*/  ISETP.GT.U32.OR P0, PT, R4, 0x3, !P0 ;  /* 0x000000030400780c */ /* 0x000fda0004704470 */
[----:B-1----:R-:W-:Y:S05]  /*1050*/  @P0 BRA `(.L_x_9) ;  /* 0x0000000400b80947 */ /* 0x002fea0003800000 */
[----:B------:R-:W-:-:S05]  /*1060*/  IMAD R56, R2, 0x4, R7 ;  /* 0x0000000402387824 */ /* 0x000fca00078e0207 */
[----:B------:R-:W-:-:S05]  /*1070*/  LEA R8, R56, UR43, 0x2 ;  /* 0x0000002b38087c11 */ /* 0x000fca000f8e10ff */
[----:B------:R-:W2:Y:S01]  /*1080*/  LDL R5, [R8] ;  /* 0x0000000008057983 */ /* 0x000ea20000100800 */
[----:B------:R-:W0:Y:S01]  /*1090*/  S2UR UR5, SR_CgaCtaId ;  /* 0x00000000000579c3 */ /* 0x000e220000008800 */
[----:B------:R-:W-:Y:S02]  /*10a0*/  UMOV UR4, 0x400 ;  /* 0x0000040000047882 */ /* 0x000fe40000000000 */
[----:B0-----:R-:W-:Y:S01]  /*10b0*/  ULEA UR4, UR5, UR4, 0x18 ;  /* 0x0000000405047291 */ /* 0x001fe2000f8ec0ff */
[----:B--2---:R-:W-:-:S05]  /*10c0*/  IMAD.U32 R5, R56, 0x10, R5 ;  /* 0x0000001038057824 */ /* 0x004fca00078e0005 */
[----:B------:R-:W-:-:S05]  /*10d0*/  LEA R7, R5, UR4, 0x2 ;  /* 0x0000000405077c11 */ /* 0x000fca000f8e10ff */
[----:B------:R-:W0:Y:S02]  /*10e0*/  LDS R2, [R7] ;  /* 0x0000000007027984 */ /* 0x000e240000000800 */
[----:B0-----:R-:W-:-:S05]  /*10f0*/  IMAD.IADD R2, R33, 0x1, -R2 ;  /* 0x0000000121027824 */ /* 0x001fca00078e0a02 */
[----:B------:R-:W-:Y:S04]  /*1100*/  STL [R1+0x74], R2 ;  /* 0x0000740201007387 */ /* 0x000fe80000100800 */
[----:B------:R-:W2:Y:S01]  /*1110*/  LDL R4, [R8] ;  /* 0x0000000008047983 */ /* 0x000ea20000100800 */
[----:B------:R-:W-:-:S04]  /*1120*/  LEA R5, R3, R0, 0x2 ;  /* 0x0000000003057211 */ /* 0x000fc800078e10ff */
[C---:B------:R-:W-:Y:S01]  /*1130*/  LEA R6, R5.reuse, UR43, 0x2 ;  /* 0x0000002b05067c11 */ /* 0x040fe2000f8e10ff */
[----:B--2---:R-:W-:-:S05]  /*1140*/  IMAD.U32 R4, R5, 0x10, R4 ;  /* 0x0000001005047824 */ /* 0x004fca00078e0004 */
[----:B------:R-:W-:-:S05]  /*1150*/  LEA R4, R4, UR4, 0x2 ;  /* 0x0000000404047c11 */ /* 0x000fca000f8e10ff */
[----:B------:R-:W0:Y:S02]  /*1160*/  LDS R3, [R4] ;  /* 0x0000000004037984 */ /* 0x000e240000000800 */
[----:B0-----:R-:W-:-:S05]  /*1170*/  IMAD.IADD R0, R2, 0x1, R3 ;  /* 0x0000000102007824 */ /* 0x001fca00078e0203 */
[----:B------:R1:W-:Y:S04]  /*1180*/  STL [R1+0x74], R0 ;  /* 0x0000740001007387 */ /* 0x0003e80000100800 */
[----:B------:R-:W2:Y:S04]  /*1190*/  LDL R5, [R6] ;  /* 0x0000000006057983 */ /* 0x000ea80000100800 */
[----:B------:R-:W3:Y:S04]  /*11a0*/  LDL R3, [R8] ;  /* 0x0000000008037983 */ /* 0x000ee80000100800 */
[----:B--2---:R1:W-:Y:S04]  /*11b0*/  STL [R8], R5 ;  /* 0x0000000508007387 */ /* 0x0043e80000100800 */
[----:B---3--:R1:W-:Y:S04]  /*11c0*/  STL [R6], R3 ;  /* 0x0000000306007387 */ /* 0x0083e80000100800 */
[----:B------:R-:W2:Y:S04]  /*11d0*/  LDL R22, [R1+0x78] ;  /* 0x0000780001167983 */ /* 0x000ea80000100800 */
[----:B------:R-:W3:Y:S04]  /*11e0*/  LDL R23, [R1+0x74] ;  /* 0x0000740001177983 */ /* 0x000ee80000100800 */
[----:B------:R1:W-:Y:S01]  /*11f0*/  STL [R1+0x70], R56 ;  /* 0x0000703801007387 */ /* 0x0003e20000100800 */
[----:B--2---:R-:W-:-:S04]  /*1200*/  VIADD R22, R22, 0x1 ;  /* 0x0000000116167836 */ /* 0x004fc80000000000 */
[----:B---3--:R-:W-:Y:S01]  /*1210*/  IMAD.IADD R2, R22, 0x1, R23 ;  /* 0x0000000116027824 */ /* 0x008fe200078e0217 */
[----:B------:R1:W-:Y:S04]  /*1220*/  STL [R1+0x78], R22 ;  /* 0x0000781601007387 */ /* 0x0003e80000100800 */
[----:B------:R-:W-:-:S13]  /*1230*/  ISETP.GT.AND P0, PT, R2, R9, PT ;  /* 0x000000090200720c */ /* 0x000fda0003f04270 */
[----:B-1----:R-:W-:Y:S05]  /*1240*/  @P0 BRA `(.L_x_9) ;  /* 0x00000004003c0947 */ /* 0x002fea0003800000 */
[----:B------:R-:W-:Y:S01]  /*1250*/  ISETP.NE.AND P0, PT, R23, RZ, PT ;  /* 0x000000ff1700720c */ /* 0x000fe20003f05270 */
[----:B------:R1:W-:-:S12]  /*1260*/  STL [R1+0x7c], R58 ;  /* 0x00007c3a01007387 */ /* 0x0003d80000100800 */
[----:B------:R-:W0:Y:S02]  /*1270*/  @!P0 LDC.64 R2, c[0x0][0x390] ;  /* 0x0000e400ff028b82 */ /* 0x000e240000000a00 */
[----:B0-----:R1:W-:Y:S01]  /*1280*/  @!P0 STG.E desc[UR36][R2.64], R22 ;  /* 0x0000001602008986 */ /* 0x0013e2000c101924 */
[----:B------:R-:W-:Y:S05]  /*1290*/  @!P0 BRA `(.L_x_9) ;  /* 0x0000000400288947 */ /* 0x000fea0003800000 */
[----:B------:R0:W5:Y:S04]  /*12a0*/  LDL.128 R52, [R1+0x30] ;  /* 0x0000300001347983 */ /* 0x0001680000100c00 */
[----:B------:R0:W5:Y:S04]  /*12b0*/  LDL.128 R28, [R1+0x40] ;  /* 0x00004000011c7983 */ /* 0x0001680000100c00 */
[----:B------:R0:W5:Y:S04]  /*12c0*/  LDL.128 R24, [R1+0x50] ;  /* 0x0000500001187983 */ /* 0x0001680000100c00 */
[----:B------:R0:W5:Y:S01]  /*12d0*/  LDL.128 R16, [R1+0x60] ;  /* 0x0000600001107983 */ /* 0x0001620000100c00 */
[----:B-1----:R-:W-:-:S07]  /*12e0*/  HFMA2 R2, -RZ, RZ, 0, 0 ;  /* 0x00000000ff027431 */ /* 0x002fce00000001ff */
.L_x_14:
[----:B--2---:R-:W-:Y:S01]  /*12f0*/  LOP3.LUT R3, R59, 0x1f, RZ, 0xc0, !PT ;  /* 0x0000001f3b037812 */ /* 0x004fe200078ec0ff */
[----:B------:R-:W-:Y:S05]  /*1300*/  YIELD ;  /* 0x0000000000007946 */ /* 0x000fea0003800000 */
[C---:B------:R-:W-:Y:S01]  /*1310*/  ISETP.NE.AND P0, PT, R2.reuse, R3, PT ;  /* 0x000000030200720c */ /* 0x040fe20003f05270 */
[----:B------:R-:W-:Y:S01]  /*1320*/  VIADD R2, R2, 0x1 ;  /* 0x0000000102027836 */ /* 0x000fe20000000000 */
[----:B------:R-:W-:Y:S04]  /*1330*/  BSSY B6, `(.L_x_10) ;  /* 0x000003e000067945 */ /* 0x000fe80003800000 */
[----:B------:R-:W-:-:S04]  /*1340*/  ISETP.NE.AND P1, PT, R2, 0x20, PT ;  /* 0x000000200200780c */ /* 0x000fc80003f25270 */
[----:B------:R-:W-:-:S03]  /*1350*/  P2R R60, PR, RZ, 0x2 ;  /* 0x00000002ff3c7803 */ /* 0x000fc60000000000 */
[----:B------:R-:W-:Y:S06]  /*1360*/  @P0 BRA `(.L_x_11) ;  /* 0x0000000000e80947 */ /* 0x000fec0003800000 */
[----:B------:R-:W1:Y:S01]  /*1370*/  S2R R6, SR_CgaCtaId ;  /* 0x0000000000067919 */ /* 0x000e620000008800 */
[----:B------:R-:W-:Y:S01]  /*1380*/  MOV R3, 0x400 ;  /* 0x0000040000037802 */ /* 0x000fe20000000f00 */
[----:B------:R-:W-:Y:S01]  /*1390*/  BSSY B0, `(.L_x_12) ;  /* 0x0000009000007945 */ /* 0x000fe20003800000 */
[----:B------:R-:W-:-:S03]  /*13a0*/  IMAD.MOV.U32 R5, RZ, RZ, 0x1 ;  /* 0x00000001ff057424 */ /* 0x000fc600078e00ff */
[----:B------:R-:W-:-:S05]  /*13b0*/  VIADD R0, R3, 0x400 ;  /* 0x0000040003007836 */ /* 0x000fca0000000000 */
[----:B-1----:R-:W-:-:S07]  /*13c0*/  LEA R0, R6, R0, 0x18 ;  /* 0x0000000006007211 */ /* 0x002fce00078ec0ff */
.L_x_13:
[----:B------:R-:W-:Y:S01]  /*13d0*/  MOV R4, RZ ;  /* 0x000000ff00047202 */ /* 0x000fe20000000f00 */
[----:B------:R-:W-:Y:S05]  /*13e0*/  YIELD ;  /* 0x0000000000007946 */ /* 0x000fea0003800000 */
[----:B------:R-:W1:Y:S02]  /*13f0*/  ATOMS.CAS R4, [R0], R4, R5 ;  /* 0x000000040004738d */ /* 0x000e640000000005 */
[----:B-1----:R-:W-:-:S13]  /*1400*/  ISETP.NE.AND P0, PT, R4, RZ, PT ;  /* 0x000000ff0400720c */ /* 0x002fda0003f05270 */
[----:B------:R-:W-:Y:S05]  /*1410*/  @P0 BRA `(.L_x_13) ;  /* 0xfffffffc00ec0947 */ /* 0x000fea000383ffff */
[----:B------:R-:W-:Y:S05]  /*1420*/  BSYNC B0 ;  /* 0x0000000000007941 */ /* 0x000fea0003800000 */
.L_x_12:
[----:B------:R-:W-:Y:S01]  /*1430*/  LEA R6, R6, R3, 0x18 ;  /* 0x0000000306067211 */ /* 0x000fe200078ec0ff */
[----:B------:R-:W1:Y:S04]  /*1440*/  LDC.64 R4, c[0x0][0x3a0] ;  /* 0x0000e800ff047b82 */ /* 0x000e680000000a00 */
[----:B------:R-:W2:Y:S02]  /*1450*/  LDS R8, [R6+0x404] ;  /* 0x0004040006087984 */ /* 0x000ea40000000800 */
[C---:B--2---:R-:W-:Y:S01]  /*1460*/  VIADD R3, R8.reuse, 0x1 ;  /* 0x0000000108037836 */ /* 0x044fe20000000000 */
[----:B------:R-:W-:-:S03]  /*1470*/  ISETP.GE.AND P0, PT, R8, 0x2ff, PT ;  /* 0x000002ff0800780c */ /* 0x000fc60003f06270 */
[----:B------:R-:W-:Y:S01]  /*1480*/  VIADD R7, R3, UR42 ;  /* 0x0000002a03077c36 */ /* 0x000fe20008000000 */
[----:B------:R2:W-:Y:S03]  /*1490*/  STS [R6+0x404], R3 ;  /* 0x0004040306007388 */ /* 0x0005e60000000800 */
[----:B-1----:R-:W-:Y:S01]  /*14a0*/  IMAD.WIDE.U32 R4, R7, 0x50, R4 ;  /* 0x0000005007047825 */ /* 0x002fe200078e0004 */
[----:B------:R2:W-:Y:S04]  /*14b0*/  ATOMS.EXCH RZ, [R0], RZ ;  /* 0x000000ff00ff738c */ /* 0x0005e80004000000 */
[----:B-----5:R2:W-:Y:S04]  /*14c0*/  STG.E desc[UR36][R4.64], R52 ;  /* 0x0000003404007986 */ /* 0x0205e8000c101924 */
[----:B------:R2:W-:Y:S04]  /*14d0*/  STG.E desc[UR36][R4.64+0x4], R53 ;  /* 0x0000043504007986 */ /* 0x0005e8000c101924 */
        /* <DEDUP_REMOVED lines=17> */
[----:B------:R2:W-:Y:S01]  /*15f0*/  STG.E desc[UR36][R4.64+0x4c], R58 ;  /* 0x00004c3a04007986 */ /* 0x0005e2000c101924 */
[----:B------:R-:W-:Y:S05]  /*1600*/  @!P0 BRA `(.L_x_11) ;  /* 0x0000000000408947 */ /* 0x000fea0003800000 */
[----:B------:R-:W-:Y:S01]  /*1610*/  MOV R14, 0x0 ;  /* 0x00000000000e7802 */ /* 0x000fe20000000f00 */
[----:B------:R-:W2:Y:S01]  /*1620*/  LDCU.64 UR4, c[0x4][0x20] ;  /* 0x01000400ff0477ac */ /* 0x000ea20008000a00 */
[----:B------:R-:W-:Y:S02]  /*1630*/  IMAD.MOV.U32 R8, RZ, RZ, 0x122 ;  /* 0x00000122ff087424 */ /* 0x000fe400078e00ff */
[----:B------:R-:W-:Y:S01]  /*1640*/  IMAD.MOV.U32 R12, RZ, RZ, 0x1 ;  /* 0x00000001ff0c7424 */ /* 0x000fe200078e00ff */
[----:B------:R-:W1:Y:S01]  /*1650*/  LDCU.64 UR6, c[0x4][0x18] ;  /* 0x01000300ff0677ac */ /* 0x000e620008000a00 */
[----:B------:R-:W3:Y:S01]  /*1660*/  LDC.64 R14, c[0x4][R14] ;  /* 0x010000000e0e7b82 */ /* 0x000ee20000000a00 */
[----:B------:R-:W-:Y:S01]  /*1670*/  IMAD.MOV.U32 R13, RZ, RZ, RZ ;  /* 0x000000ffff0d7224 */ /* 0x000fe200078e00ff */
[----:B------:R-:W4:Y:S01]  /*1680*/  LDCU.64 UR8, c[0x4][0x8] ;  /* 0x01000100ff0877ac */ /* 0x000f220008000a00 */
[----:B--2---:R-:W-:Y:S01]  /*1690*/  IMAD.U32 R4, RZ, RZ, UR4 ;  /* 0x00000004ff047e24 */ /* 0x004fe2000f8e00ff */
[----:B------:R-:W-:Y:S01]  /*16a0*/  MOV R5, UR5 ;  /* 0x0000000500057c02 */ /* 0x000fe20008000f00 */
[----:B-1----:R-:W-:-:S02]  /*16b0*/  IMAD.U32 R6, RZ, RZ, UR6 ;  /* 0x00000006ff067e24 */ /* 0x002fc4000f8e00ff */
[----:B------:R-:W-:Y:S02]  /*16c0*/  IMAD.U32 R7, RZ, RZ, UR7 ;  /* 0x00000007ff077e24 */ /* 0x000fe4000f8e00ff */
[----:B----4-:R-:W-:Y:S01]  /*16d0*/  IMAD.U32 R10, RZ, RZ, UR8 ;  /* 0x00000008ff0a7e24 */ /* 0x010fe2000f8e00ff */
[----:B------:R-:W-:-:S07]  /*16e0*/  MOV R11, UR9 ;  /* 0x00000009000b7c02 */ /* 0x000fce0008000f00 */
[----:B------:R-:W-:-:S07]  /*16f0*/  LEPC R20, `(.L_x_11) ;  /* 0x000000001014794e */ /* 0x000fce0000000000 */
[----:B0--3--:R-:W-:Y:S05]  /*1700*/  CALL.ABS.NOINC R14 ;  /* 0x000000000e007343 */ /* 0x009fea0003c00000 */
.L_x_11:
[----:B------:R-:W-:Y:S05]  /*1710*/  BSYNC B6 ;  /* 0x0000000000067941 */ /* 0x000fea0003800000 */
.L_x_10:
[----:B------:R-:W-:-:S13]  /*1720*/  ISETP.NE.AND P6, PT, R60, RZ, PT ;  /* 0x000000ff3c00720c */ /* 0x000fda0003fc5270 */
[----:B------:R-:W-:Y:S05]  /*1730*/  @P6 BRA `(.L_x_14) ;  /* 0xfffffff800ec6947 */ /* 0x000fea000383ffff */
.L_x_9:
[----:B------:R-:W-:Y:S05]  /*1740*/  WARPSYNC.ALL ;  /* 0x0000000000007948 */ /* 0x000fea0003800000 */
[----:B------:R-:W3:Y:S08]  /*1750*/  S2UR UR5, SR_CgaCtaId ;  /* 0x00000000000579c3 */ /* 0x000ef00000008800 */
[----:B------:R-:W-:Y:S01]  /*1760*/  BAR.SYNC.DEFER_BLOCKING 0x0 ;  /* 0x0000000000007b1d */ /* 0x000fe20000010000 */
[----:B------:R-:W-:-:S05]  /*1770*/  UIADD3 UR38, UPT, UPT, UR38, 0x1, URZ ;  /* 0x0000000126267890 */ /* 0x000fca000fffe0ff */
[----:B------:R-:W-:Y:S02]  /*1780*/  UMOV UR4, 0x400 ;  /* 0x0000040000047882 */ /* 0x000fe40000000000 */
[----:B---3--:R-:W-:-:S09]  /*1790*/  ULEA UR4, UR5, UR4, 0x18 ;  /* 0x0000000405047291 */ /* 0x008fd2000f8ec0ff */
[----:B--2---:R-:W2:Y:S01]  /*17a0*/  LDS R0, [UR4+0x404] ;  /* 0x00040404ff007984 */ /* 0x004ea20008000800 */
[----:B------:R-:W-:Y:S01]  /*17b0*/  BAR.SYNC.DEFER_BLOCKING 0x0 ;  /* 0x0000000000007b1d */ /* 0x000fe20000010000 */
[----:B--2---:R-:W-:-:S13]  /*17c0*/  ISETP.GE.AND P0, PT, R0, RZ, PT ;  /* 0x000000ff0000720c */ /* 0x004fda0003f06270 */
[----:B------:R-:W-:Y:S05]  /*17d0*/  @P0 BRA `(.L_x_15) ;  /* 0xfffffff000980947 */ /* 0x000fea000383ffff */
.L_x_6:
[----:B------:R-:W2:Y:S01]  /*17e0*/  LDCU.64 UR4, c[0x0][0x398] ;  /* 0x00007300ff0477ac */ /* 0x000ea20008000a00 */
[----:B------:R-:W-:Y:S01]  /*17f0*/  MOV R5, UR38 ;  /* 0x0000002600057c02 */ /* 0x000fe20008000f00 */
[----:B--2---:R-:W-:-:S06]  /*1800*/  UIMAD.WIDE.U32 UR4, UR41, 0x4, UR4 ;  /* 0x00000004290478a5 */ /* 0x004fcc000f8e0004 */
[----:B01----:R-:W-:Y:S02]  /*1810*/  IMAD.U32 R2, RZ, RZ, UR4 ;  /* 0x00000004ff027e24 */ /* 0x003fe4000f8e00ff */
[----:B------:R-:W-:-:S05]  /*1820*/  IMAD.U32 R3, RZ, RZ, UR5 ;  /* 0x00000005ff037e24 */ /* 0x000fca000f8e00ff */
[----:B------:R-:W-:Y:S01]  /*1830*/  STG.E desc[UR36][R2.64], R5 ;  /* 0x0000000502007986 */ /* 0x000fe2000c101924 */
[----:B------:R-:W-:Y:S05]  /*1840*/  EXIT ;  /* 0x000000000000794d */ /* 0x000fea0003800000 */
.L_x_16:
[----:B------:R-:W-:-:S00]  /*1850*/  BRA `(.L_x_16) ;  /* 0xfffffffc00fc7947 */ /* 0x000fc0000383ffff */
[----:B------:R-:W-:-:S00]  /*1860*/  NOP ;  /* 0x0000000000007918 */ /* 0x000fc00000000000 */
        /* <DEDUP_REMOVED lines=9> */
.L_x_17:


//--------------------- .nv.global.init           --------------------------
	.section	.nv.global.init,"aw",@progbits
.nv.global.init:
	.type		$str$2,@object
	.size		$str$2,($str - $str$2)
$str$2:
        /*0000*/ 	.byte	0x69, 0x6e, 0x64, 0x65, 0x78, 0x20, 0x3c, 0x20, 0x53, 0x54, 0x41, 0x43, 0x4b, 0x5f, 0x4c, 0x49
        /*0010*/ 	.byte	0x4d, 0x49, 0x54, 0x00
	.type		$str,@object
	.size		$str,($str$1 - $str)
$str:
        /*0014*/ 	.byte	0x63, 0x75, 0x72, 0x5f, 0x6e, 0x5f, 0x69, 0x64, 0x78, 0x20, 0x3c, 0x20, 0x53, 0x54, 0x41, 0x43
        /*0024*/ 	.byte	0x4b, 0x5f, 0x4c, 0x49, 0x4d, 0x49, 0x54, 0x00
	.type		$str$1,@object
	.size		$str$1,(__unnamed_1 - $str$1)
$str$1:
        /*002c*/ 	.byte	0x2f, 0x74, 0x6d, 0x70, 0x2f, 0x73, 0x61, 0x73, 0x73, 0x5f, 0x63, 0x75, 0x5f, 0x31, 0x73, 0x34
        /*003c*/ 	.byte	0x63, 0x77, 0x30, 0x66, 0x34, 0x2f, 0x6b, 0x2e, 0x63, 0x75, 0x00
	.type		__unnamed_1,@object
	.size		__unnamed_1,(.L_1 - __unnamed_1)
__unnamed_1:
        /*0047*/ 	.byte	0x76, 0x6f, 0x69, 0x64, 0x20, 0x64, 0x66, 0x73, 0x5f, 0x6b, 0x65, 0x72, 0x6e, 0x65, 0x6c, 0x28
        /*0057*/ 	.byte	0x69, 0x6e, 0x74, 0x2c, 0x20, 0x4e, 0x6f, 0x64, 0x65, 0x20, 0x2a, 0x2c, 0x20, 0x69, 0x6e, 0x74
        /*0067*/ 	.byte	0x20, 0x2a, 0x2c, 0x20, 0x69, 0x6e, 0x74, 0x20, 0x2a, 0x2c, 0x20, 0x4e, 0x6f, 0x64, 0x65, 0x20
        /*0077*/ 	.byte	0x2a, 0x29, 0x00
.L_1:


//--------------------- .nv.shared._Z10dfs_kerneliP4NodePiS1_S0_ --------------------------
	.section	.nv.shared._Z10dfs_kerneliP4NodePiS1_S0_,"aw",@nobits
	.sectionflags	@""
	.align	4
.nv.shared._Z10dfs_kerneliP4NodePiS1_S0_:
	.zero		2056


//--------------------- .nv.shared.reserved.0     --------------------------
	.section	.nv.shared.reserved.0,"aw",@nobits
	.weak		__nv_reservedSMEM_offset_0_alias
	.size		__nv_reservedSMEM_offset_0_alias, 0, 64
	.other		__nv_reservedSMEM_offset_0_alias,@"STO_CUDA_RESERVED_SHARED STV_DEFAULT"
__nv_reservedSMEM_offset_0_alias:
	.zero		0
	.zero		64


//--------------------- .nv.constant0._Z10dfs_kerneliP4NodePiS1_S0_ --------------------------
	.section	.nv.constant0._Z10dfs_kerneliP4NodePiS1_S0_,"a",@progbits
	.sectionflags	@""
	.align	4
.nv.constant0._Z10dfs_kerneliP4NodePiS1_S0_:
	.zero		936


//--------------------- SYMBOLS --------------------------

	.type		.nv.reservedSmem.offset0,@object
	.size		.nv.reservedSmem.offset0,0x4
	.type		.nv.reservedSmem.cap,@object
	.size		.nv.reservedSmem.cap,0x4
	.type		__assertfail,@function
